	.target	sm_90a

	.elftype	@"ET_EXEC"


//--------------------- .note.nv.tkinfo           --------------------------
	.section	.note.nv.tkinfo,"",@"SHT_NOTE"
	.sectionflags	@"SHF_NOTE_NV_TKINFO"
	.tkinfo
        /*0018*/ 	.word	0x00000002
        /*0030*/ 	.string	""
        /*0030*/ 	.string	"ptxas"
        /*0030*/ 	.string	"Cuda compilation tools, release 13.0, V13.0.88"
        /*0030*/ 	.string	"Build cuda_13.0.r13.0/compiler.36424714_0"
        /*0030*/ 	.string	"-arch sm_90a -m 64 "



//--------------------- .note.nv.cuinfo           --------------------------
	.section	.note.nv.cuinfo,"",@"SHT_NOTE"
	.sectionflags	@"SHF_NOTE_NV_CUINFO"
        /*0018*/ 	.short	0x0002
        /*001a*/ 	.short	0x005a
        /*001c*/ 	.short	0x0082
	.zero		2


//--------------------- .nv.info                  --------------------------
	.section	.nv.info,"",@"SHT_CUDA_INFO"
	.align	4


	//----- nvinfo : EIATTR_REGCOUNT
	.align		4
        /*0000*/ 	.byte	0x04, 0x2f
        /*0002*/ 	.short	(.L_15 - .L_14)
	.align		4
.L_14:
        /*0004*/ 	.word	index@(_ZN7cutlass13device_kernelINS_4gemm6kernel13GemmUniversalIN4cute5tupleIJiiiiEEENS1_10collective13CollectiveMmaINS1_34MainloopSm90TmaGmmaWarpSpecializedILi4ENS5_IJNS4_1CILi1EEESB_SB_EEENS1_35KernelTmaWarpSpecializedCooperativeEEENS5_IJNSA_ILi128EEENSA_ILi256EEENSA_ILi64EEEEEENS_6half_tENS5_IJlSB_lEEESJ_SK_NS4_8TiledMMAINS4_8MMA_AtomIJNS4_4SM904GMMA26MMA_64x256x16_F32F16F16_SSILNSO_5MajorE0ELSQ_0ELNSO_7ScaleInE1ELSR_1EEEEEENS4_6LayoutINS5_IJNSA_ILi2EEESB_SB_EEENS5_IJSB_NSA_ILi0EEESX_EEEEENS5_IJNS4_10UnderscoreES10_S10_EEEEENS4_13SM90_TMA_LOADENS4_14ComposedLayoutINS4_7SwizzleILi3ELi4ELi3EEENS4_18smem_ptr_flag_bitsILi16EEENSU_INS5_IJNSA_ILi8EEESH_EEENS5_IJSH_SB_EEEEEEEvNS4_8identityES13_S1D_vS1E_EENS_8epilogue10collective6detail29Sm90TmaWarpSpecializedAdapterINS1H_15DefaultEpilogueISJ_SK_SK_NS1G_6thread17LinearCombinationISJ_Li1EffLNS1L_9ScaleType4KindE0ELNS_15FloatRoundStyleE2ESJ_EENS1_15EpilogueDefaultEEEEEvvEEEEvNT_6ParamsE)
        /*0008*/ 	.word	0x000000a8


	//----- nvinfo : EIATTR_FRAME_SIZE
	.align		4
.L_15:
        /*000c*/ 	.byte	0x04, 0x11
        /*000e*/ 	.short	(.L_17 - .L_16)
	.align		4
.L_16:
        /*0010*/ 	.word	index@(_ZN7cutlass13device_kernelINS_4gemm6kernel13GemmUniversalIN4cute5tupleIJiiiiEEENS1_10collective13CollectiveMmaINS1_34MainloopSm90TmaGmmaWarpSpecializedILi4ENS5_IJNS4_1CILi1EEESB_SB_EEENS1_35KernelTmaWarpSpecializedCooperativeEEENS5_IJNSA_ILi128EEENSA_ILi256EEENSA_ILi64EEEEEENS_6half_tENS5_IJlSB_lEEESJ_SK_NS4_8TiledMMAINS4_8MMA_AtomIJNS4_4SM904GMMA26MMA_64x256x16_F32F16F16_SSILNSO_5MajorE0ELSQ_0ELNSO_7ScaleInE1ELSR_1EEEEEENS4_6LayoutINS5_IJNSA_ILi2EEESB_SB_EEENS5_IJSB_NSA_ILi0EEESX_EEEEENS5_IJNS4_10UnderscoreES10_S10_EEEEENS4_13SM90_TMA_LOADENS4_14ComposedLayoutINS4_7SwizzleILi3ELi4ELi3EEENS4_18smem_ptr_flag_bitsILi16EEENSU_INS5_IJNSA_ILi8EEESH_EEENS5_IJSH_SB_EEEEEEEvNS4_8identityES13_S1D_vS1E_EENS_8epilogue10collective6detail29Sm90TmaWarpSpecializedAdapterINS1H_15DefaultEpilogueISJ_SK_SK_NS1G_6thread17LinearCombinationISJ_Li1EffLNS1L_9ScaleType4KindE0ELNS_15FloatRoundStyleE2ESJ_EENS1_15EpilogueDefaultEEEEEvvEEEEvNT_6ParamsE)
        /*0014*/ 	.word	0x00000000


	//----- nvinfo : EIATTR_MIN_STACK_SIZE
	.align		4
.L_17:
        /*0018*/ 	.byte	0x04, 0x12
        /*001a*/ 	.short	(.L_19 - .L_18)
	.align		4
.L_18:
        /*001c*/ 	.word	index@(_ZN7cutlass13device_kernelINS_4gemm6kernel13GemmUniversalIN4cute5tupleIJiiiiEEENS1_10collective13CollectiveMmaINS1_34MainloopSm90TmaGmmaWarpSpecializedILi4ENS5_IJNS4_1CILi1EEESB_SB_EEENS1_35KernelTmaWarpSpecializedCooperativeEEENS5_IJNSA_ILi128EEENSA_ILi256EEENSA_ILi64EEEEEENS_6half_tENS5_IJlSB_lEEESJ_SK_NS4_8TiledMMAINS4_8MMA_AtomIJNS4_4SM904GMMA26MMA_64x256x16_F32F16F16_SSILNSO_5MajorE0ELSQ_0ELNSO_7ScaleInE1ELSR_1EEEEEENS4_6LayoutINS5_IJNSA_ILi2EEESB_SB_EEENS5_IJSB_NSA_ILi0EEESX_EEEEENS5_IJNS4_10UnderscoreES10_S10_EEEEENS4_13SM90_TMA_LOADENS4_14ComposedLayoutINS4_7SwizzleILi3ELi4ELi3EEENS4_18smem_ptr_flag_bitsILi16EEENSU_INS5_IJNSA_ILi8EEESH_EEENS5_IJSH_SB_EEEEEEEvNS4_8identityES13_S1D_vS1E_EENS_8epilogue10collective6detail29Sm90TmaWarpSpecializedAdapterINS1H_15DefaultEpilogueISJ_SK_SK_NS1G_6thread17LinearCombinationISJ_Li1EffLNS1L_9ScaleType4KindE0ELNS_15FloatRoundStyleE2ESJ_EENS1_15EpilogueDefaultEEEEEvvEEEEvNT_6ParamsE)
        /*0020*/ 	.word	0x00000000
.L_19:


//--------------------- .nv.compat                --------------------------
	.section	.nv.compat,"",@"SHT_CUDA_COMPAT_INFO"
	.align	4
        /*0000*/ 	.byte	0x02, 0x09, 0x01, 0x00, 0x02, 0x02, 0x04, 0x00, 0x02, 0x05, 0x05, 0x00, 0x03, 0x07, 0x01, 0x01
        /*0010*/ 	.byte	0x02, 0x03, 0x01, 0x00, 0x02, 0x06, 0x01, 0x00, 0x04, 0x0b, 0x08, 0x00, 0x00, 0x00, 0x00, 0x00
        /*0020*/ 	.byte	0x00, 0x00, 0x00, 0x00


//--------------------- .nv.info._ZN7cutlass13device_kernelINS_4gemm6kernel13GemmUniversalIN4cute5tupleIJiiiiEEENS1_10collective13CollectiveMmaINS1_34MainloopSm90TmaGmmaWarpSpecializedILi4ENS5_IJNS4_1CILi1EEESB_SB_EEENS1_35KernelTmaWarpSpecializedCooperativeEEENS5_IJNSA_ILi128EEENSA_ILi256EEENSA_ILi64EEEEEENS_6half_tENS5_IJlSB_lEEESJ_SK_NS4_8TiledMMAINS4_8MMA_AtomIJNS4_4SM904GMMA26MMA_64x256x16_F32F16F16_SSILNSO_5MajorE0ELSQ_0ELNSO_7ScaleInE1ELSR_1EEEEEENS4_6LayoutINS5_IJNSA_ILi2EEESB_SB_EEENS5_IJSB_NSA_ILi0EEESX_EEEEENS5_IJNS4_10UnderscoreES10_S10_EEEEENS4_13SM90_TMA_LOADENS4_14ComposedLayoutINS4_7SwizzleILi3ELi4ELi3EEENS4_18smem_ptr_flag_bitsILi16EEENSU_INS5_IJNSA_ILi8EEESH_EEENS5_IJSH_SB_EEEEEEEvNS4_8identityES13_S1D_vS1E_EENS_8epilogue10collective6detail29Sm90TmaWarpSpecializedAdapterINS1H_15DefaultEpilogueISJ_SK_SK_NS1G_6thread17LinearCombinationISJ_Li1EffLNS1L_9ScaleType4KindE0ELNS_15FloatRoundStyleE2ESJ_EENS1_15EpilogueDefaultEEEEEvvEEEEvNT_6ParamsE --------------------------
	.section	.nv.info._ZN7cutlass13device_kernelINS_4gemm6kernel13GemmUniversalIN4cute5tupleIJiiiiEEENS1_10collective13CollectiveMmaINS1_34MainloopSm90TmaGmmaWarpSpecializedILi4ENS5_IJNS4_1CILi1EEESB_SB_EEENS1_35KernelTmaWarpSpecializedCooperativeEEENS5_IJNSA_ILi128EEENSA_ILi256EEENSA_ILi64EEEEEENS_6half_tENS5_IJlSB_lEEESJ_SK_NS4_8TiledMMAINS4_8MMA_AtomIJNS4_4SM904GMMA26MMA_64x256x16_F32F16F16_SSILNSO_5MajorE0ELSQ_0ELNSO_7ScaleInE1ELSR_1EEEEEENS4_6LayoutINS5_IJNSA_ILi2EEESB_SB_EEENS5_IJSB_NSA_ILi0EEESX_EEEEENS5_IJNS4_10UnderscoreES10_S10_EEEEENS4_13SM90_TMA_LOADENS4_14ComposedLayoutINS4_7SwizzleILi3ELi4ELi3EEENS4_18smem_ptr_flag_bitsILi16EEENSU_INS5_IJNSA_ILi8EEESH_EEENS5_IJSH_SB_EEEEEEEvNS4_8identityES13_S1D_vS1E_EENS_8epilogue10collective6detail29Sm90TmaWarpSpecializedAdapterINS1H_15DefaultEpilogueISJ_SK_SK_NS1G_6thread17LinearCombinationISJ_Li1EffLNS1L_9ScaleType4KindE0ELNS_15FloatRoundStyleE2ESJ_EENS1_15EpilogueDefaultEEEEEvvEEEEvNT_6ParamsE,"",@"SHT_CUDA_INFO"
	.sectionflags	@""
	.align	4


	//----- nvinfo : EIATTR_CUDA_API_VERSION
	.align		4
        /*0000*/ 	.byte	0x04, 0x37
        /*0002*/ 	.short	(.L_21 - .L_20)
.L_20:
        /*0004*/ 	.word	0x00000082


	//----- nvinfo : EIATTR_KPARAM_INFO
	.align		4
.L_21:
        /*0008*/ 	.byte	0x04, 0x17
        /*000a*/ 	.short	(.L_23 - .L_22)
.L_22:
        /*000c*/ 	.word	0x00000000
        /*0010*/ 	.short	0x0000
        /*0012*/ 	.short	0x0070
        /*0014*/ 	.byte	0x00, 0xf0, 0x01, 0x10


	//----- nvinfo : EIATTR_SPARSE_MMA_MASK
	.align		4
.L_23:
        /*0018*/ 	.byte	0x03, 0x50
        /*001a*/ 	.short	0x0000


	//----- nvinfo : EIATTR_MAXREG_COUNT
	.align		4
        /*001c*/ 	.byte	0x03, 0x1b
        /*001e*/ 	.short	0x00a8


	//----- nvinfo : EIATTR_NUM_BARRIERS
	.align		4
        /*0020*/ 	.byte	0x02, 0x4c
        /*0022*/ 	.byte	0x01
	.zero		1


	//----- nvinfo : EIATTR_EXTERNS
	.align		4
        /*0024*/ 	.byte	0x04, 0x0f
        /*0026*/ 	.short	(.L_25 - .L_24)


	//   ....[0]....
	.align		4
.L_24:
        /*0028*/ 	.word	index@(__assertfail)


	//----- nvinfo : EIATTR_MERCURY_ISA_VERSION
	.align		4
.L_25:
        /*002c*/ 	.byte	0x03, 0x5f
        /*002e*/ 	.short	0x0101


	//----- nvinfo : EIATTR_INT_WARP_WIDE_INSTR_OFFSETS
	.align		4
        /*0030*/ 	.byte	0x04, 0x31
        /*0032*/ 	.short	(.L_27 - .L_26)


	//   ....[0]....
.L_26:
        /*0034*/ 	.word	0x000003b0


	//   ....[1]....
        /*0038*/ 	.word	0x000003e0


	//   ....[2]....
        /*003c*/ 	.word	0x000004c0


	//----- nvinfo : EIATTR_COOP_GROUP_MASK_REGIDS
	.align		4
.L_27:
        /*0040*/ 	.byte	0x04, 0x29
        /*0042*/ 	.short	(.L_29 - .L_28)


	//   ....[0]....
.L_28:
        /*0044*/ 	.word	0xffffffff


	//   ....[1]....
        /*0048*/ 	.word	0xffffffff


	//   ....[2]....
        /*004c*/ 	.word	0xffffffff


	//   ....[3]....
        /*0050*/ 	.word	0xffffffff


	//   ....[4]....
        /*0054*/ 	.word	0xffffffff


	//----- nvinfo : EIATTR_COOP_GROUP_INSTR_OFFSETS
	.align		4
.L_29:
        /*0058*/ 	.byte	0x04, 0x28
        /*005a*/ 	.short	(.L_31 - .L_30)


	//   ....[0]....
.L_30:
        /*005c*/ 	.word	0x00000060


	//   ....[1]....
        /*0060*/ 	.word	0x00000070


	//   ....[2]....
        /*0064*/ 	.word	0x00000130


	//   ....[3]....
        /*0068*/ 	.word	0x000002c0


	//   ....[4]....
        /*006c*/ 	.word	0x00000f70


	//----- nvinfo : EIATTR_REG_RECONFIG
	.align		4
.L_31:
        /*0070*/ 	.byte	0x01, 0x54
	.zero		2


	//----- nvinfo : EIATTR_SYSCALL_OFFSETS
	.align		4
        /*0074*/ 	.byte	0x04, 0x46
        /*0076*/ 	.short	(.L_33 - .L_32)


	//   ....[0]....
.L_32:
        /*0078*/ 	.word	0x00001130


	//----- nvinfo : EIATTR_MBARRIER_INSTR_OFFSETS
	.align		4
.L_33:
        /*007c*/ 	.byte	0x04, 0x39
        /*007e*/ 	.short	(.L_35 - .L_34)


	//   ....[0]....
.L_34:
        /*0080*/ 	.word	0x00000230
        /*0084*/ 	.word	0x000000ff
        /*0088*/ 	.word	0x00000000
        /*008c*/ 	.short	0x0100
        /*008e*/ 	.byte	0x08
	.zero		1


	//   ....[1]....
        /*0090*/ 	.word	0x00000240
        /*0094*/ 	.word	0x000000ff
        /*0098*/ 	.word	0x00000020
        /*009c*/ 	.short	0x0100
        /*009e*/ 	.byte	0x08
	.zero		1


	//   ....[2]....
        /*00a0*/ 	.word	0x00000250
        /*00a4*/ 	.word	0x000000ff
        /*00a8*/ 	.word	0x00000008
        /*00ac*/ 	.short	0x0100
        /*00ae*/ 	.byte	0x08
	.zero		1


	//   ....[3]....
        /*00b0*/ 	.word	0x00000260
        /*00b4*/ 	.word	0x000000ff
        /*00b8*/ 	.word	0x00000028
        /*00bc*/ 	.short	0x0100
        /*00be*/ 	.byte	0x08
	.zero		1


	//   ....[4]....
        /*00c0*/ 	.word	0x00000270
        /*00c4*/ 	.word	0x000000ff
        /*00c8*/ 	.word	0x00000010
        /*00cc*/ 	.short	0x0100
        /*00ce*/ 	.byte	0x08
	.zero		1


	//   ....[5]....
        /*00d0*/ 	.word	0x00000280
        /*00d4*/ 	.word	0x000000ff
        /*00d8*/ 	.word	0x00000030
        /*00dc*/ 	.short	0x0100
        /*00de*/ 	.byte	0x08
	.zero		1


	//   ....[6]....
        /*00e0*/ 	.word	0x00000290
        /*00e4*/ 	.word	0x000000ff
        /*00e8*/ 	.word	0x00000018
        /*00ec*/ 	.short	0x0100
        /*00ee*/ 	.byte	0x08
	.zero		1


	//   ....[7]....
        /*00f0*/ 	.word	0x000002a0
        /*00f4*/ 	.word	0x000000ff
        /*00f8*/ 	.word	0x00000038
        /*00fc*/ 	.short	0x0100
        /*00fe*/ 	.byte	0x08
	.zero		1


	//   ....[8]....
        /*0100*/ 	.word	0x00000530
        /*0104*/ 	.word	0x000000ff
        /*0108*/ 	.word	0x00000050
        /*010c*/ 	.short	0x0100
        /*010e*/ 	.byte	0x06
	.zero		1


	//   ....[9]....
        /*0110*/ 	.word	0x00000590
        /*0114*/ 	.word	0x000000ff
        /*0118*/ 	.word	0x00000058
        /*011c*/ 	.short	0x0100
        /*011e*/ 	.byte	0x06
	.zero		1


	//   ....[10]....
        /*0120*/ 	.word	0x000011b0
        /*0124*/ 	.word	0x00000003
        /*0128*/ 	.word	0x00000000
        /*012c*/ 	.short	0x010a
        /*012e*/ 	.byte	0x3f
	.zero		1


	//   ....[11]....
        /*0130*/ 	.word	0x000011f0
        /*0134*/ 	.word	0x00000003
        /*0138*/ 	.word	0x00000000
        /*013c*/ 	.short	0x010a
        /*013e*/ 	.byte	0x3f
	.zero		1


	//   ....[12]....
        /*0140*/ 	.word	0x000015c0
        /*0144*/ 	.word	0x000000ff
        /*0148*/ 	.word	0x00000000
        /*014c*/ 	.short	0x010a
        /*014e*/ 	.byte	0x08
	.zero		1


	//   ....[13]....
        /*0150*/ 	.word	0x00001600
        /*0154*/ 	.word	0x000000ff
        /*0158*/ 	.word	0x00000000
        /*015c*/ 	.short	0x010a
        /*015e*/ 	.byte	0x08
	.zero		1


	//   ....[14]....
        /*0160*/ 	.word	0x00001890
        /*0164*/ 	.word	0x000000ff
        /*0168*/ 	.word	0x00000000
        /*016c*/ 	.short	0x0101
        /*016e*/ 	.byte	0x08
	.zero		1


	//   ....[15]....
        /*0170*/ 	.word	0x00001a70
        /*0174*/ 	.word	0x000000ff
        /*0178*/ 	.word	0x00000000
        /*017c*/ 	.short	0x0101
        /*017e*/ 	.byte	0x04
	.zero		1


	//   ....[16]....
        /*0180*/ 	.word	0x0000a8f0
        /*0184*/ 	.word	0x0000000c
        /*0188*/ 	.word	0x00000020
        /*018c*/ 	.short	0x010a
        /*018e*/ 	.byte	0x3f
	.zero		1


	//   ....[17]....
        /*0190*/ 	.word	0x0000acb0
        /*0194*/ 	.word	0x00000005
        /*0198*/ 	.word	0x00000058
        /*019c*/ 	.short	0x0101
        /*019e*/ 	.byte	0x3f
	.zero		1


	//   ....[18]....
        /*01a0*/ 	.word	0x0000b3b0
        /*01a4*/ 	.word	0x00000007
        /*01a8*/ 	.word	0x00000000
        /*01ac*/ 	.short	0x010a
        /*01ae*/ 	.byte	0x3f
	.zero		1


	//   ....[19]....
        /*01b0*/ 	.word	0x0000b430
        /*01b4*/ 	.word	0x00000006
        /*01b8*/ 	.word	0x00000000
        /*01bc*/ 	.short	0x010a
        /*01be*/ 	.byte	0x3f
	.zero		1


	//   ....[20]....
        /*01c0*/ 	.word	0x0000b4c0
        /*01c4*/ 	.word	0x00000007
        /*01c8*/ 	.word	0x00000000
        /*01cc*/ 	.short	0x010a
        /*01ce*/ 	.byte	0x3f
	.zero		1


	//   ....[21]....
        /*01d0*/ 	.word	0x0000b550
        /*01d4*/ 	.word	0x00000005
        /*01d8*/ 	.word	0x00000000
        /*01dc*/ 	.short	0x010a
        /*01de*/ 	.byte	0x3f
	.zero		1


	//   ....[22]....
        /*01e0*/ 	.word	0x0000b5b0
        /*01e4*/ 	.word	0x00000003
        /*01e8*/ 	.word	0x00000000
        /*01ec*/ 	.short	0x010a
        /*01ee*/ 	.byte	0x3f
	.zero		1


	//   ....[23]....
        /*01f0*/ 	.word	0x0000b610
        /*01f4*/ 	.word	0x00000004
        /*01f8*/ 	.word	0x00000000
        /*01fc*/ 	.short	0x010a
        /*01fe*/ 	.byte	0x3f
	.zero		1


	//   ....[24]....
        /*0200*/ 	.word	0x0000b6e0
        /*0204*/ 	.word	0x0000000c
        /*0208*/ 	.word	0x00000020
        /*020c*/ 	.short	0x010a
        /*020e*/ 	.byte	0x3f
	.zero		1


	//   ....[25]....
        /*0210*/ 	.word	0x0000b7b0
        /*0214*/ 	.word	0x00000007
        /*0218*/ 	.word	0x00000000
        /*021c*/ 	.short	0x010a
        /*021e*/ 	.byte	0x3f
	.zero		1


	//   ....[26]....
        /*0220*/ 	.word	0x0000b800
        /*0224*/ 	.word	0x00000006
        /*0228*/ 	.word	0x00000000
        /*022c*/ 	.short	0x010a
        /*022e*/ 	.byte	0x3f
	.zero		1


	//   ....[27]....
        /*0230*/ 	.word	0x0000b850
        /*0234*/ 	.word	0x00000007
        /*0238*/ 	.word	0x00000000
        /*023c*/ 	.short	0x010a
        /*023e*/ 	.byte	0x3f
	.zero		1


	//----- nvinfo : EIATTR_NUM_MBARRIERS
	.align		4
.L_35:
        /*0240*/ 	.byte	0x03, 0x38
        /*0242*/ 	.short	0x000a


	//----- nvinfo : EIATTR_EXIT_INSTR_OFFSETS
	.align		4
        /*0244*/ 	.byte	0x04, 0x1c
        /*0246*/ 	.short	(.L_37 - .L_36)


	//   ....[0]....
.L_36:
        /*0248*/ 	.word	0x000005e0


	//   ....[1]....
        /*024c*/ 	.word	0x00000ea0


	//   ....[2]....
        /*0250*/ 	.word	0x00009f60


	//   ....[3]....
        /*0254*/ 	.word	0x0000a590


	//   ....[4]....
        /*0258*/ 	.word	0x0000b5a0


	//----- nvinfo : EIATTR_MAX_THREADS
	.align		4
.L_37:
        /*025c*/ 	.byte	0x04, 0x05
        /*025e*/ 	.short	(.L_39 - .L_38)
.L_38:
        /*0260*/ 	.word	0x00000180
        /*0264*/ 	.word	0x00000001
        /*0268*/ 	.word	0x00000001


	//----- nvinfo : EIATTR_CRS_STACK_SIZE
	.align		4
.L_39:
        /*026c*/ 	.byte	0x04, 0x1e
        /*026e*/ 	.short	(.L_41 - .L_40)
.L_40:
        /*0270*/ 	.word	0x00000000


	//----- nvinfo : EIATTR_CBANK_PARAM_SIZE
	.align		4
.L_41:
        /*0274*/ 	.byte	0x03, 0x19
        /*0276*/ 	.short	0x0470


	//----- nvinfo : EIATTR_PARAM_CBANK
	.align		4
        /*0278*/ 	.byte	0x04, 0x0a
        /*027a*/ 	.short	(.L_43 - .L_42)
	.align		4
.L_42:
        /*027c*/ 	.word	index@(.nv.constant0._ZN7cutlass13device_kernelINS_4gemm6kernel13GemmUniversalIN4cute5tupleIJiiiiEEENS1_10collective13CollectiveMmaINS1_34MainloopSm90TmaGmmaWarpSpecializedILi4ENS5_IJNS4_1CILi1EEESB_SB_EEENS1_35KernelTmaWarpSpecializedCooperativeEEENS5_IJNSA_ILi128EEENSA_ILi256EEENSA_ILi64EEEEEENS_6half_tENS5_IJlSB_lEEESJ_SK_NS4_8TiledMMAINS4_8MMA_AtomIJNS4_4SM904GMMA26MMA_64x256x16_F32F16F16_SSILNSO_5MajorE0ELSQ_0ELNSO_7ScaleInE1ELSR_1EEEEEENS4_6LayoutINS5_IJNSA_ILi2EEESB_SB_EEENS5_IJSB_NSA_ILi0EEESX_EEEEENS5_IJNS4_10UnderscoreES10_S10_EEEEENS4_13SM90_TMA_LOADENS4_14ComposedLayoutINS4_7SwizzleILi3ELi4ELi3EEENS4_18smem_ptr_flag_bitsILi16EEENSU_INS5_IJNSA_ILi8EEESH_EEENS5_IJSH_SB_EEEEEEEvNS4_8identityES13_S1D_vS1E_EENS_8epilogue10collective6detail29Sm90TmaWarpSpecializedAdapterINS1H_15DefaultEpilogueISJ_SK_SK_NS1G_6thread17LinearCombinationISJ_Li1EffLNS1L_9ScaleType4KindE0ELNS_15FloatRoundStyleE2ESJ_EENS1_15EpilogueDefaultEEEEEvvEEEEvNT_6ParamsE)
        /*0280*/ 	.short	0x0210
        /*0282*/ 	.short	0x0470


	//----- nvinfo : EIATTR_SW_WAR
	.align		4
.L_43:
        /*0284*/ 	.byte	0x04, 0x36
        /*0286*/ 	.short	(.L_45 - .L_44)
.L_44:
        /*0288*/ 	.word	0x00000008
.L_45:


//--------------------- .nv.callgraph             --------------------------
	.section	.nv.callgraph,"",@"SHT_CUDA_CALLGRAPH"
	.align	4
	.sectionentsize	8
	.align		4
        /*0000*/ 	.word	0x00000000
	.align		4
        /*0004*/ 	.word	0xffffffff
	.align		4
        /*0008*/ 	.word	index@(_ZN7cutlass13device_kernelINS_4gemm6kernel13GemmUniversalIN4cute5tupleIJiiiiEEENS1_10collective13CollectiveMmaINS1_34MainloopSm90TmaGmmaWarpSpecializedILi4ENS5_IJNS4_1CILi1EEESB_SB_EEENS1_35KernelTmaWarpSpecializedCooperativeEEENS5_IJNSA_ILi128EEENSA_ILi256EEENSA_ILi64EEEEEENS_6half_tENS5_IJlSB_lEEESJ_SK_NS4_8TiledMMAINS4_8MMA_AtomIJNS4_4SM904GMMA26MMA_64x256x16_F32F16F16_SSILNSO_5MajorE0ELSQ_0ELNSO_7ScaleInE1ELSR_1EEEEEENS4_6LayoutINS5_IJNSA_ILi2EEESB_SB_EEENS5_IJSB_NSA_ILi0EEESX_EEEEENS5_IJNS4_10UnderscoreES10_S10_EEEEENS4_13SM90_TMA_LOADENS4_14ComposedLayoutINS4_7SwizzleILi3ELi4ELi3EEENS4_18smem_ptr_flag_bitsILi16EEENSU_INS5_IJNSA_ILi8EEESH_EEENS5_IJSH_SB_EEEEEEEvNS4_8identityES13_S1D_vS1E_EENS_8epilogue10collective6detail29Sm90TmaWarpSpecializedAdapterINS1H_15DefaultEpilogueISJ_SK_SK_NS1G_6thread17LinearCombinationISJ_Li1EffLNS1L_9ScaleType4KindE0ELNS_15FloatRoundStyleE2ESJ_EENS1_15EpilogueDefaultEEEEEvvEEEEvNT_6ParamsE)
	.align		4
        /*000c*/ 	.word	index@(__assertfail)
	.align		4
        /*0010*/ 	.word	0x00000000
	.align		4
        /*0014*/ 	.word	0xfffffffe
	.align		4
        /*0018*/ 	.word	0x00000000
	.align		4
        /*001c*/ 	.word	0xfffffffd
	.align		4
        /*0020*/ 	.word	0x00000000
	.align		4
        /*0024*/ 	.word	0xfffffffc


//--------------------- .nv.constant4             --------------------------
	.section	.nv.constant4,"a",@progbits
	.align	8
	.align		8
.nv.constant4:
        /*0000*/ 	.dword	__assertfail
	.align		8
        /*0008*/ 	.dword	__unnamed_1
	.align		8
        /*0010*/ 	.dword	_ZN40_INTERNAL_b56c2e05_4_k_cu_62235cab_213264cuda3std3__45__cpo5beginE
	.align		8
        /*0018*/ 	.dword	_ZN40_INTERNAL_b56c2e05_4_k_cu_62235cab_213264cuda3std3__45__cpo3endE
	.align		8
        /*0020*/ 	.dword	_ZN40_INTERNAL_b56c2e05_4_k_cu_62235cab_213264cuda3std3__45__cpo6cbeginE
	.align		8
        /*0028*/ 	.dword	_ZN40_INTERNAL_b56c2e05_4_k_cu_62235cab_213264cuda3std3__45__cpo4cendE
	.align		8
        /*0030*/ 	.dword	_ZN40_INTERNAL_b56c2e05_4_k_cu_62235cab_213264cuda3std3__442_GLOBAL__N__b56c2e05_4_k_cu_62235cab_213266ignoreE
	.align		8
        /*0038*/ 	.dword	_ZN40_INTERNAL_b56c2e05_4_k_cu_62235cab_213264cuda3std3__419piecewise_constructE
	.align		8
        /*0040*/ 	.dword	_ZN40_INTERNAL_b56c2e05_4_k_cu_62235cab_213264cuda3std3__48in_placeE
	.align		8
        /*0048*/ 	.dword	_ZN40_INTERNAL_b56c2e05_4_k_cu_62235cab_213264cuda3std6ranges3__45__cpo4swapE
	.align		8
        /*0050*/ 	.dword	_ZN40_INTERNAL_b56c2e05_4_k_cu_62235cab_213264cuda3std6ranges3__45__cpo9iter_moveE
	.align		8
        /*0058*/ 	.dword	_ZN40_INTERNAL_b56c2e05_4_k_cu_62235cab_213264cute7productE
	.align		8
        /*0060*/ 	.dword	_ZN40_INTERNAL_b56c2e05_4_k_cu_62235cab_213264cute1_E
	.align		8
        /*0068*/ 	.dword	$str$22
	.align		8
        /*0070*/ 	.dword	$str$23


//--------------------- .text._ZN7cutlass13device_kernelINS_4gemm6kernel13GemmUniversalIN4cute5tupleIJiiiiEEENS1_10collective13CollectiveMmaINS1_34MainloopSm90TmaGmmaWarpSpecializedILi4ENS5_IJNS4_1CILi1EEESB_SB_EEENS1_35KernelTmaWarpSpecializedCooperativeEEENS5_IJNSA_ILi128EEENSA_ILi256EEENSA_ILi64EEEEEENS_6half_tENS5_IJlSB_lEEESJ_SK_NS4_8TiledMMAINS4_8MMA_AtomIJNS4_4SM904GMMA26MMA_64x256x16_F32F16F16_SSILNSO_5MajorE0ELSQ_0ELNSO_7ScaleInE1ELSR_1EEEEEENS4_6LayoutINS5_IJNSA_ILi2EEESB_SB_EEENS5_IJSB_NSA_ILi0EEESX_EEEEENS5_IJNS4_10UnderscoreES10_S10_EEEEENS4_13SM90_TMA_LOADENS4_14ComposedLayoutINS4_7SwizzleILi3ELi4ELi3EEENS4_18smem_ptr_flag_bitsILi16EEENSU_INS5_IJNSA_ILi8EEESH_EEENS5_IJSH_SB_EEEEEEEvNS4_8identityES13_S1D_vS1E_EENS_8epilogue10collective6detail29Sm90TmaWarpSpecializedAdapterINS1H_15DefaultEpilogueISJ_SK_SK_NS1G_6thread17LinearCombinationISJ_Li1EffLNS1L_9ScaleType4KindE0ELNS_15FloatRoundStyleE2ESJ_EENS1_15EpilogueDefaultEEEEEvvEEEEvNT_6ParamsE --------------------------
	.section	.text._ZN7cutlass13device_kernelINS_4gemm6kernel13GemmUniversalIN4cute5tupleIJiiiiEEENS1_10collective13CollectiveMmaINS1_34MainloopSm90TmaGmmaWarpSpecializedILi4ENS5_IJNS4_1CILi1EEESB_SB_EEENS1_35KernelTmaWarpSpecializedCooperativeEEENS5_IJNSA_ILi128EEENSA_ILi256EEENSA_ILi64EEEEEENS_6half_tENS5_IJlSB_lEEESJ_SK_NS4_8TiledMMAINS4_8MMA_AtomIJNS4_4SM904GMMA26MMA_64x256x16_F32F16F16_SSILNSO_5MajorE0ELSQ_0ELNSO_7ScaleInE1ELSR_1EEEEEENS4_6LayoutINS5_IJNSA_ILi2EEESB_SB_EEENS5_IJSB_NSA_ILi0EEESX_EEEEENS5_IJNS4_10UnderscoreES10_S10_EEEEENS4_13SM90_TMA_LOADENS4_14ComposedLayoutINS4_7SwizzleILi3ELi4ELi3EEENS4_18smem_ptr_flag_bitsILi16EEENSU_INS5_IJNSA_ILi8EEESH_EEENS5_IJSH_SB_EEEEEEEvNS4_8identityES13_S1D_vS1E_EENS_8epilogue10collective6detail29Sm90TmaWarpSpecializedAdapterINS1H_15DefaultEpilogueISJ_SK_SK_NS1G_6thread17LinearCombinationISJ_Li1EffLNS1L_9ScaleType4KindE0ELNS_15FloatRoundStyleE2ESJ_EENS1_15EpilogueDefaultEEEEEvvEEEEvNT_6ParamsE,"ax",@progbits
	.align	128
.text._ZN7cutlass13device_kernelINS_4gemm6kernel13GemmUniversalIN4cute5tupleIJiiiiEEENS1_10collective13CollectiveMmaINS1_34MainloopSm90TmaGmmaWarpSpecializedILi4ENS5_IJNS4_1CILi1EEESB_SB_EEENS1_35KernelTmaWarpSpecializedCooperativeEEENS5_IJNSA_ILi128EEENSA_ILi256EEENSA_ILi64EEEEEENS_6half_tENS5_IJlSB_lEEESJ_SK_NS4_8TiledMMAINS4_8MMA_AtomIJNS4_4SM904GMMA26MMA_64x256x16_F32F16F16_SSILNSO_5MajorE0ELSQ_0ELNSO_7ScaleInE1ELSR_1EEEEEENS4_6LayoutINS5_IJNSA_ILi2EEESB_SB_EEENS5_IJSB_NSA_ILi0EEESX_EEEEENS5_IJNS4_10UnderscoreES10_S10_EEEEENS4_13SM90_TMA_LOADENS4_14ComposedLayoutINS4_7SwizzleILi3ELi4ELi3EEENS4_18smem_ptr_flag_bitsILi16EEENSU_INS5_IJNSA_ILi8EEESH_EEENS5_IJSH_SB_EEEEEEEvNS4_8identityES13_S1D_vS1E_EENS_8epilogue10collective6detail29Sm90TmaWarpSpecializedAdapterINS1H_15DefaultEpilogueISJ_SK_SK_NS1G_6thread17LinearCombinationISJ_Li1EffLNS1L_9ScaleType4KindE0ELNS_15FloatRoundStyleE2ESJ_EENS1_15EpilogueDefaultEEEEEvvEEEEvNT_6ParamsE:
        .type           _ZN7cutlass13device_kernelINS_4gemm6kernel13GemmUniversalIN4cute5tupleIJiiiiEEENS1_10collective13CollectiveMmaINS1_34MainloopSm90TmaGmmaWarpSpecializedILi4ENS5_IJNS4_1CILi1EEESB_SB_EEENS1_35KernelTmaWarpSpecializedCooperativeEEENS5_IJNSA_ILi128EEENSA_ILi256EEENSA_ILi64EEEEEENS_6half_tENS5_IJlSB_lEEESJ_SK_NS4_8TiledMMAINS4_8MMA_AtomIJNS4_4SM904GMMA26MMA_64x256x16_F32F16F16_SSILNSO_5MajorE0ELSQ_0ELNSO_7ScaleInE1ELSR_1EEEEEENS4_6LayoutINS5_IJNSA_ILi2EEESB_SB_EEENS5_IJSB_NSA_ILi0EEESX_EEEEENS5_IJNS4_10UnderscoreES10_S10_EEEEENS4_13SM90_TMA_LOADENS4_14ComposedLayoutINS4_7SwizzleILi3ELi4ELi3EEENS4_18smem_ptr_flag_bitsILi16EEENSU_INS5_IJNSA_ILi8EEESH_EEENS5_IJSH_SB_EEEEEEEvNS4_8identityES13_S1D_vS1E_EENS_8epilogue10collective6detail29Sm90TmaWarpSpecializedAdapterINS1H_15DefaultEpilogueISJ_SK_SK_NS1G_6thread17LinearCombinationISJ_Li1EffLNS1L_9ScaleType4KindE0ELNS_15FloatRoundStyleE2ESJ_EENS1_15EpilogueDefaultEEEEEvvEEEEvNT_6ParamsE,@function
        .size           _ZN7cutlass13device_kernelINS_4gemm6kernel13GemmUniversalIN4cute5tupleIJiiiiEEENS1_10collective13CollectiveMmaINS1_34MainloopSm90TmaGmmaWarpSpecializedILi4ENS5_IJNS4_1CILi1EEESB_SB_EEENS1_35KernelTmaWarpSpecializedCooperativeEEENS5_IJNSA_ILi128EEENSA_ILi256EEENSA_ILi64EEEEEENS_6half_tENS5_IJlSB_lEEESJ_SK_NS4_8TiledMMAINS4_8MMA_AtomIJNS4_4SM904GMMA26MMA_64x256x16_F32F16F16_SSILNSO_5MajorE0ELSQ_0ELNSO_7ScaleInE1ELSR_1EEEEEENS4_6LayoutINS5_IJNSA_ILi2EEESB_SB_EEENS5_IJSB_NSA_ILi0EEESX_EEEEENS5_IJNS4_10UnderscoreES10_S10_EEEEENS4_13SM90_TMA_LOADENS4_14ComposedLayoutINS4_7SwizzleILi3ELi4ELi3EEENS4_18smem_ptr_flag_bitsILi16EEENSU_INS5_IJNSA_ILi8EEESH_EEENS5_IJSH_SB_EEEEEEEvNS4_8identityES13_S1D_vS1E_EENS_8epilogue10collective6detail29Sm90TmaWarpSpecializedAdapterINS1H_15DefaultEpilogueISJ_SK_SK_NS1G_6thread17LinearCombinationISJ_Li1EffLNS1L_9ScaleType4KindE0ELNS_15FloatRoundStyleE2ESJ_EENS1_15EpilogueDefaultEEEEEvvEEEEvNT_6ParamsE,(.L_x_322 - _ZN7cutlass13device_kernelINS_4gemm6kernel13GemmUniversalIN4cute5tupleIJiiiiEEENS1_10collective13CollectiveMmaINS1_34MainloopSm90TmaGmmaWarpSpecializedILi4ENS5_IJNS4_1CILi1EEESB_SB_EEENS1_35KernelTmaWarpSpecializedCooperativeEEENS5_IJNSA_ILi128EEENSA_ILi256EEENSA_ILi64EEEEEENS_6half_tENS5_IJlSB_lEEESJ_SK_NS4_8TiledMMAINS4_8MMA_AtomIJNS4_4SM904GMMA26MMA_64x256x16_F32F16F16_SSILNSO_5MajorE0ELSQ_0ELNSO_7ScaleInE1ELSR_1EEEEEENS4_6LayoutINS5_IJNSA_ILi2EEESB_SB_EEENS5_IJSB_NSA_ILi0EEESX_EEEEENS5_IJNS4_10UnderscoreES10_S10_EEEEENS4_13SM90_TMA_LOADENS4_14ComposedLayoutINS4_7SwizzleILi3ELi4ELi3EEENS4_18smem_ptr_flag_bitsILi16EEENSU_INS5_IJNSA_ILi8EEESH_EEENS5_IJSH_SB_EEEEEEEvNS4_8identityES13_S1D_vS1E_EENS_8epilogue10collective6detail29Sm90TmaWarpSpecializedAdapterINS1H_15DefaultEpilogueISJ_SK_SK_NS1G_6thread17LinearCombinationISJ_Li1EffLNS1L_9ScaleType4KindE0ELNS_15FloatRoundStyleE2ESJ_EENS1_15EpilogueDefaultEEEEEvvEEEEvNT_6ParamsE)
        .other          _ZN7cutlass13device_kernelINS_4gemm6kernel13GemmUniversalIN4cute5tupleIJiiiiEEENS1_10collective13CollectiveMmaINS1_34MainloopSm90TmaGmmaWarpSpecializedILi4ENS5_IJNS4_1CILi1EEESB_SB_EEENS1_35KernelTmaWarpSpecializedCooperativeEEENS5_IJNSA_ILi128EEENSA_ILi256EEENSA_ILi64EEEEEENS_6half_tENS5_IJlSB_lEEESJ_SK_NS4_8TiledMMAINS4_8MMA_AtomIJNS4_4SM904GMMA26MMA_64x256x16_F32F16F16_SSILNSO_5MajorE0ELSQ_0ELNSO_7ScaleInE1ELSR_1EEEEEENS4_6LayoutINS5_IJNSA_ILi2EEESB_SB_EEENS5_IJSB_NSA_ILi0EEESX_EEEEENS5_IJNS4_10UnderscoreES10_S10_EEEEENS4_13SM90_TMA_LOADENS4_14ComposedLayoutINS4_7SwizzleILi3ELi4ELi3EEENS4_18smem_ptr_flag_bitsILi16EEENSU_INS5_IJNSA_ILi8EEESH_EEENS5_IJSH_SB_EEEEEEEvNS4_8identityES13_S1D_vS1E_EENS_8epilogue10collective6detail29Sm90TmaWarpSpecializedAdapterINS1H_15DefaultEpilogueISJ_SK_SK_NS1G_6thread17LinearCombinationISJ_Li1EffLNS1L_9ScaleType4KindE0ELNS_15FloatRoundStyleE2ESJ_EENS1_15EpilogueDefaultEEEEEvvEEEEvNT_6ParamsE,@"STO_CUDA_ENTRY STV_DEFAULT"
_ZN7cutlass13device_kernelINS_4gemm6kernel13GemmUniversalIN4cute5tupleIJiiiiEEENS1_10collective13CollectiveMmaINS1_34MainloopSm90TmaGmmaWarpSpecializedILi4ENS5_IJNS4_1CILi1EEESB_SB_EEENS1_35KernelTmaWarpSpecializedCooperativeEEENS5_IJNSA_ILi128EEENSA_ILi256EEENSA_ILi64EEEEEENS_6half_tENS5_IJlSB_lEEESJ_SK_NS4_8TiledMMAINS4_8MMA_AtomIJNS4_4SM904GMMA26MMA_64x256x16_F32F16F16_SSILNSO_5MajorE0ELSQ_0ELNSO_7ScaleInE1ELSR_1EEEEEENS4_6LayoutINS5_IJNSA_ILi2EEESB_SB_EEENS5_IJSB_NSA_ILi0EEESX_EEEEENS5_IJNS4_10UnderscoreES10_S10_EEEEENS4_13SM90_TMA_LOADENS4_14ComposedLayoutINS4_7SwizzleILi3ELi4ELi3EEENS4_18smem_ptr_flag_bitsILi16EEENSU_INS5_IJNSA_ILi8EEESH_EEENS5_IJSH_SB_EEEEEEEvNS4_8identityES13_S1D_vS1E_EENS_8epilogue10collective6detail29Sm90TmaWarpSpecializedAdapterINS1H_15DefaultEpilogueISJ_SK_SK_NS1G_6thread17LinearCombinationISJ_Li1EffLNS1L_9ScaleType4KindE0ELNS_15FloatRoundStyleE2ESJ_EENS1_15EpilogueDefaultEEEEEvvEEEEvNT_6ParamsE:
[----:B------:R-:W0:Y:S01]  /*0000*/  LDC R1, c[0x0][0x28] ;  /* 0x00000a00ff017b82 */ /* 0x000e220000000800 */
[----:B------:R-:W1:Y:S01]  /*0010*/  S2R R18, SR_TID.X ;  /* 0x0000000000127919 */ /* 0x000e620000002100 */
[----:B------:R-:W-:Y:S01]  /*0020*/  ELECT P0, URZ, PT ;  /* 0x00000000003f782f */ /* 0x000fe20003800000 */
[----:B------:R-:W-:Y:S01]  /*0030*/  BSSY B0, `(.L_x_0) ;  /* 0x000000f000007945 */ /* 0x000fe20003800000 */
[--C-:B-1----:R-:W-:Y:S02]  /*0040*/  SHF.R.U32.HI R0, RZ, 0x5, R18.reuse ;  /* 0x00000005ff007819 */ /* 0x102fe40000011612 */
[----:B------:R-:W-:-:S03]  /*0050*/  SHF.R.U32.HI R22, RZ, 0x7, R18 ;  /* 0x00000007ff167819 */ /* 0x000fc60000011612 */
[----:B------:R-:W1:Y:S04]  /*0060*/  SHFL.IDX PT, R5, R0, RZ, 0x1f ;  /* 0x00001fff00057589 */ /* 0x000e6800000e0000 */
[----:B------:R2:W3:Y:S01]  /*0070*/  SHFL.IDX PT, R8, R22, RZ, 0x1f ;  /* 0x00001fff16087589 */ /* 0x0004e200000e0000 */
[----:B-1----:R-:W-:-:S13]  /*0080*/  ISETP.NE.OR P0, PT, R5, RZ, !P0 ;  /* 0x000000ff0500720c */ /* 0x002fda0004705670 */
[----:B0-23--:R-:W-:Y:S05]  /*0090*/  @P0 BRA `(.L_x_1) ;  /* 0x0000000000200947 */ /* 0x00dfea0003800000 */
[----:B------:R-:W-:Y:S02]  /*00a0*/  ULDC.64 UR4, c[0x0][0x198] ;  /* 0x0000660000047ab9 */ /* 0x000fe40000000a00 */
[----:B------:R-:W-:Y:S02]  /*00b0*/  UIADD3 UR6, UP0, UR4, 0xf0, URZ ;  /* 0x000000f004067890 */ /* 0x000fe4000ff1e03f */
[----:B------:R-:W-:Y:S02]  /*00c0*/  UIADD3 UR4, UP1, UR4, 0x1f0, URZ ;  /* 0x000001f004047890 */ /* 0x000fe4000ff3e03f */
[----:B------:R-:W-:Y:S02]  /*00d0*/  UIADD3.X UR7, URZ, UR5, URZ, UP0, !UPT ;  /* 0x000000053f077290 */ /* 0x000fe400087fe43f */
[----:B------:R-:W-:-:S07]  /*00e0*/  UIADD3.X UR5, URZ, UR5, URZ, UP1, !UPT ;  /* 0x000000053f057290 */ /* 0x000fce0008ffe43f */
[----:B------:R0:W-:Y:S02]  /*00f0*/  UTMACCTL.PF [UR6] ;  /* 0x00000000060079b9 */ /* 0x0001e40008040000 */
[----:B------:R0:W-:Y:S02]  /*0100*/  UTMACCTL.PF [UR4] ;  /* 0x00000000040079b9 */ /* 0x0001e40008040000 */
[----:B0-----:R-:W-:Y:S01]  /*0110*/  NOP ;  /* 0x0000000000007918 */ /* 0x001fe20000000000 */
.L_x_1:
[----:B------:R-:W-:Y:S05]  /*0120*/  BSYNC B0 ;  /* 0x0000000000007941 */ /* 0x000fea0003800000 */
.L_x_0:
[----:B------:R-:W0:Y:S02]  /*0130*/  SHFL.IDX PT, R2, R0, RZ, 0x1f ;  /* 0x00001fff00027589 */ /* 0x000e2400000e0000 */
[----:B0-----:R-:W-:-:S13]  /*0140*/  ISETP.NE.AND P0, PT, R2, RZ, PT ;  /* 0x000000ff0200720c */ /* 0x001fda0003f05270 */
[----:B------:R-:W-:Y:S05]  /*0150*/  @P0 BRA `(.L_x_2) ;  /* 0x0000000000580947 */ /* 0x000fea0003800000 */
[----:B------:R-:W0:Y:S01]  /*0160*/  S2UR UR8, SR_CgaCtaId ;  /* 0x00000000000879c3 */ /* 0x000e220000008800 */
[----:B------:R-:W-:Y:S01]  /*0170*/  UMOV UR4, 0x400 ;  /* 0x0000040000047882 */ /* 0x000fe20000000000 */
[----:B------:R-:W-:Y:S01]  /*0180*/  UMOV UR5, 0x1 ;  /* 0x0000000100057882 */ /* 0x000fe20000000000 */
[----:B------:R-:W-:Y:S01]  /*0190*/  UMOV UR6, 0x100 ;  /* 0x0000010000067882 */ /* 0x000fe20000000000 */
[----:B------:R-:W-:Y:S01]  /*01a0*/  ELECT P0, URZ, PT ;  /* 0x00000000003f782f */ /* 0x000fe20003800000 */
[----:B------:R-:W-:-:S04]  /*01b0*/  UIADD3 UR6, -UR6, 0x100000, URZ ;  /* 0x0010000006067890 */ /* 0x000fc8000fffe13f */
[----:B------:R-:W-:Y:S02]  /*01c0*/  USHF.L.U32 UR7, UR6, 0xb, URZ ;  /* 0x0000000b06077899 */ /* 0x000fe4000800063f */
[----:B------:R-:W-:Y:S02]  /*01d0*/  USHF.L.U32 UR6, UR6, 0x1, URZ ;  /* 0x0000000106067899 */ /* 0x000fe4000800063f */
[----:B0-----:R-:W-:Y:S02]  /*01e0*/  ULEA UR8, UR8, UR4, 0x18 ;  /* 0x0000000408087291 */ /* 0x001fe4000f8ec03f */
[----:B------:R-:W-:-:S04]  /*01f0*/  UIADD3 UR4, -UR5, 0x100000, URZ ;  /* 0x0010000005047890 */ /* 0x000fc8000fffe13f */
[----:B------:R-:W-:Y:S02]  /*0200*/  USHF.L.U32 UR5, UR4, 0xb, URZ ;  /* 0x0000000b04057899 */ /* 0x000fe4000800063f */
[----:B------:R-:W-:Y:S01]  /*0210*/  USHF.L.U32 UR4, UR4, 0x1, URZ ;  /* 0x0000000104047899 */ /* 0x000fe2000800063f */
[----:B------:R-:W0:Y:S11]  /*0220*/  FENCE.VIEW.ASYNC.S ;  /* 0x00000000000073c6 */ /* 0x000e360000000000 */
[----:B0-----:R0:W1:Y:S01]  /*0230*/  SYNCS.EXCH.64 URZ, [UR8], UR4 ;  /* 0x00000004083f75b2 */ /* 0x0010620008000100 */
[----:B------:R0:W2:Y:S01]  /*0240*/  SYNCS.EXCH.64 URZ, [UR8+0x20], UR6 ;  /* 0x00002006083f75b2 */ /* 0x0000a20008000100 */
[----:B------:R0:W3:Y:S01]  /*0250*/  SYNCS.EXCH.64 URZ, [UR8+0x8], UR4 ;  /* 0x00000804083f75b2 */ /* 0x0000e20008000100 */
[----:B------:R0:W4:Y:S01]  /*0260*/  SYNCS.EXCH.64 URZ, [UR8+0x28], UR6 ;  /* 0x00002806083f75b2 */ /* 0x0001220008000100 */
[----:B------:R0:W0:Y:S01]  /*0270*/  SYNCS.EXCH.64 URZ, [UR8+0x10], UR4 ;  /* 0x00001004083f75b2 */ /* 0x0000220008000100 */
[----:B------:R0:W0:Y:S01]  /*0280*/  SYNCS.EXCH.64 URZ, [UR8+0x30], UR6 ;  /* 0x00003006083f75b2 */ /* 0x0000220008000100 */
[----:B------:R0:W0:Y:S01]  /*0290*/  SYNCS.EXCH.64 URZ, [UR8+0x18], UR4 ;  /* 0x00001804083f75b2 */ /* 0x0000220008000100 */
[----:B------:R0:W0:Y:S01]  /*02a0*/  SYNCS.EXCH.64 URZ, [UR8+0x38], UR6 ;  /* 0x00003806083f75b2 */ /* 0x0000220008000100 */
[----:B------:R-:W-:Y:S01]  /*02b0*/  NOP ;  /* 0x0000000000007918 */ /* 0x000fe20000000000 */
.L_x_2:
[----:B------:R-:W5:Y:S01]  /*02c0*/  SHFL.IDX PT, R0, R0, RZ, 0x1f ;  /* 0x00001fff00007589 */ /* 0x000f6200000e0000 */
[----:B------:R-:W-:Y:S01]  /*02d0*/  ELECT P0, URZ, PT ;  /* 0x00000000003f782f */ /* 0x000fe20003800000 */
[----:B------:R-:W1:Y:S01]  /*02e0*/  LDC R2, c[0x0][0x65c] ;  /* 0x00019700ff027b82 */ /* 0x000e620000000800 */
[----:B------:R-:W-:Y:S01]  /*02f0*/  SHF.R.S32.HI R6, RZ, 0x1f, R5 ;  /* 0x0000001fff067819 */ /* 0x000fe20000011405 */
[----:B------:R-:W2:Y:S01]  /*0300*/  S2R R3, SR_CTAID.Y ;  /* 0x0000000000037919 */ /* 0x000ea20000002600 */
[----:B0-----:R-:W-:Y:S01]  /*0310*/  UMOV UR4, 0x20 ;  /* 0x0000002000047882 */ /* 0x001fe20000000000 */
[----:B------:R-:W-:Y:S01]  /*0320*/  ISETP.NE.AND P2, PT, R8, RZ, PT ;  /* 0x000000ff0800720c */ /* 0x000fe20003f45270 */
[----:B------:R-:W-:Y:S01]  /*0330*/  NOP ;  /* 0x0000000000007918 */ /* 0x000fe20000000000 */
[----:B------:R-:W0:Y:S01]  /*0340*/  S2R R4, SR_CTAID.X ;  /* 0x0000000000047919 */ /* 0x000e220000002500 */
[----:B------:R-:W-:Y:S01]  /*0350*/  LEA.HI R6, R6, R5, RZ, 0x2 ;  /* 0x0000000506067211 */ /* 0x000fe200078f10ff */
[----:B------:R-:W-:Y:S01]  /*0360*/  NOP ;  /* 0x0000000000007918 */ /* 0x000fe20000000000 */
[----:B-----5:R-:W-:-:S02]  /*0370*/  ISETP.NE.OR P0, PT, R0, RZ, !P0 ;  /* 0x000000ff0000720c */ /* 0x020fc40004705670 */
[----:B-1----:R-:W-:-:S04]  /*0380*/  ISETP.NE.AND P3, PT, R2, 0x1, PT ;  /* 0x000000010200780c */ /* 0x002fc80003f65270 */
[----:B------:R-:W-:Y:S02]  /*0390*/  P2R R0, PR, RZ, 0x8 ;  /* 0x00000008ff007803 */ /* 0x000fe40000000000 */
[----:B------:R-:W-:-:S05]  /*03a0*/  LOP3.LUT R0, R6, 0xfffffffc, RZ, 0xc0, !PT ;  /* 0xfffffffc06007812 */ /* 0x000fca00078ec0ff */
[----:B------:R-:W-:Y:S01]  /*03b0*/  VOTEU.ALL UP0, P0 ;  /* 0x00000000003f7886 */ /* 0x000fe20000000000 */
[----:B------:R-:W-:Y:S01]  /*03c0*/  IMAD.IADD R0, R5, 0x1, -R0 ;  /* 0x0000000105007824 */ /* 0x000fe200078e0a00 */
[----:B------:R-:W0:Y:S01]  /*03d0*/  @P3 LDC R17, c[0x0][0x10] ;  /* 0x00000400ff113b82 */ /* 0x000e220000000800 */
[----:B------:R-:W-:Y:S01]  /*03e0*/  VOTEU.ALL UP1, P0 ;  /* 0x00000000003f7886 */ /* 0x000fe20000020000 */
[----:B--2---:R-:W-:Y:S01]  /*03f0*/  @P3 IMAD.MOV.U32 R6, RZ, RZ, R3 ;  /* 0x000000ffff063224 */ /* 0x004fe200078e0003 */
[----:B------:R-:W-:Y:S01]  /*0400*/  @!UP0 UMOV UR6, 0x400 ;  /* 0x0000040000068882 */ /* 0x000fe20000000000 */
[----:B------:R-:W-:-:S04]  /*0410*/  @!UP0 UIADD3 UR4, -UR4, 0x100000, URZ ;  /* 0x0010000004048890 */ /* 0x000fc8000fffe13f */
[----:B------:R-:W-:Y:S02]  /*0420*/  @!UP0 USHF.L.U32 UR5, UR4, 0xb, URZ ;  /* 0x0000000b04058899 */ /* 0x000fe4000800063f */
[----:B------:R-:W-:Y:S01]  /*0430*/  @!UP0 USHF.L.U32 UR4, UR4, 0x1, URZ ;  /* 0x0000000104048899 */ /* 0x000fe2000800063f */
[----:B------:R-:W-:Y:S02]  /*0440*/  @P3 IMAD.MOV.U32 R7, RZ, RZ, RZ ;  /* 0x000000ffff073224 */ /* 0x000fe400078e00ff */
[----:B------:R-:W-:Y:S01]  /*0450*/  IMAD.MOV.U32 R5, RZ, RZ, RZ ;  /* 0x000000ffff057224 */ /* 0x000fe200078e00ff */
[----:B------:R-:W1:Y:S01]  /*0460*/  @!UP0 S2UR UR7, SR_CgaCtaId ;  /* 0x00000000000789c3 */ /* 0x000e620000008800 */
[----:B------:R-:W-:-:S07]  /*0470*/  @P3 IMAD.MOV.U32 R11, RZ, RZ, RZ ;  /* 0x000000ffff0b3224 */ /* 0x000fce00078e00ff */
[----:B------:R-:W2:Y:S01]  /*0480*/  @!P3 LDC R9, c[0x0][0xc] ;  /* 0x00000300ff09bb82 */ /* 0x000ea20000000800 */
[----:B0-----:R-:W-:-:S04]  /*0490*/  @P3 IMAD.WIDE.U32 R16, R4, R17, R6 ;  /* 0x0000001104103225 */ /* 0x001fc800078e0006 */
[----:B------:R-:W-:Y:S01]  /*04a0*/  @P3 IMAD.IADD R17, R17, 0x1, R11 ;  /* 0x0000000111113824 */ /* 0x000fe200078e020b */
[----:B-1----:R-:W-:Y:S01]  /*04b0*/  @!UP0 ULEA UR6, UR7, UR6, 0x18 ;  /* 0x0000000607068291 */ /* 0x002fe2000f8ec03f */
[----:B------:R-:W-:Y:S01]  /*04c0*/  VOTEU.ALL UP0, P0 ;  /* 0x00000000003f7886 */ /* 0x000fe20000000000 */
[----:B------:R-:W-:-:S04]  /*04d0*/  ISETP.NE.AND P0, PT, R0, 0x3, PT ;  /* 0x000000030000780c */ /* 0x000fc80003f05270 */
[----:B------:R-:W-:Y:S01]  /*04e0*/  ISETP.EQ.OR P0, PT, R0, RZ, !P0 ;  /* 0x000000ff0000720c */ /* 0x000fe20004702670 */
[----:B--2---:R-:W-:-:S03]  /*04f0*/  @!P3 IMAD.WIDE.U32 R6, R9, R3, R4 ;  /* 0x000000030906b225 */ /* 0x004fc600078e0004 */
[C---:B------:R-:W-:Y:S01]  /*0500*/  ISETP.EQ.AND P0, PT, R8.reuse, RZ, P0 ;  /* 0x000000ff0800720c */ /* 0x040fe20000702270 */
[----:B------:R-:W-:Y:S01]  /*0510*/  VIADD R8, R8, 0xffffffff ;  /* 0xffffffff08087836 */ /* 0x000fe20000000000 */
[----:B------:R-:W0:Y:S02]  /*0520*/  FENCE.VIEW.ASYNC.S ;  /* 0x00000000000073c6 */ /* 0x000e240000000000 */
[----:B0-----:R0:W3:Y:S01]  /*0530*/  @!UP0 SYNCS.EXCH.64 URZ, [UR6+0x50], UR4 ;  /* 0x00005004063f85b2 */ /* 0x0010e20008000100 */
[----:B------:R-:W-:Y:S01]  /*0540*/  @!P3 IMAD.MOV.U32 R16, RZ, RZ, R6 ;  /* 0x000000ffff10b224 */ /* 0x000fe200078e0006 */
[----:B------:R-:W-:Y:S01]  /*0550*/  SEL R19, RZ, 0x1, !P0 ;  /* 0x00000001ff137807 */ /* 0x000fe20004000000 */
[----:B------:R-:W-:Y:S01]  /*0560*/  @!P3 IMAD.MOV.U32 R17, RZ, RZ, R7 ;  /* 0x000000ffff11b224 */ /* 0x000fe200078e0007 */
[----:B------:R-:W-:-:S04]  /*0570*/  ISETP.GE.U32.AND P1, PT, R8, 0x2, PT ;  /* 0x000000020800780c */ /* 0x000fc80003f26070 */
[----:B------:R-:W-:Y:S01]  /*0580*/  SEL R19, R19, 0x2, P1 ;  /* 0x0000000213137807 */ /* 0x000fe20000800000 */
[----:B------:R0:W3:Y:S01]  /*0590*/  @!UP1 SYNCS.EXCH.64 URZ, [UR6+0x58], UR4 ;  /* 0x00005804063f95b2 */ /* 0x0000e20008000100 */
[----:B------:R-:W-:Y:S01]  /*05a0*/  NOP ;  /* 0x0000000000007918 */ /* 0x000fe20000000000 */
[----:B---34-:R-:W-:Y:S06]  /*05b0*/  BAR.SYNC.DEFER_BLOCKING 0x0 ;  /* 0x0000000000007b1d */ /* 0x018fec0000010000 */
[----:B------:R-:W-:Y:S05]  /*05c0*/  @!P2 BRA `(.L_x_3) ;  /* 0x000000980068a947 */ /* 0x000fea0003800000 */
[----:B------:R-:W-:-:S13]  /*05d0*/  ISETP.GT.U32.AND P0, PT, R8, 0x1, PT ;  /* 0x000000010800780c */ /* 0x000fda0003f04070 */
[----:B0-----:R-:W-:Y:S05]  /*05e0*/  @P0 EXIT ;  /* 0x000000000000094d */ /* 0x001fea0003800000 */
[----:B------:R-:W-:Y:S01]  /*05f0*/  ULDC.64 UR4, c[0x0][0x650] ;  /* 0x0001940000047ab9 */ /* 0x000fe20000000a00 */
[----:B------:R-:W-:Y:S01]  /*0600*/  PRMT R0, RZ, 0x7610, R0 ;  /* 0x00007610ff007816 */ /* 0x000fe20000000000 */
[----:B------:R-:W-:Y:S01]  /*0610*/  IMAD.MOV.U32 R153, RZ, RZ, -0x1 ;  /* 0xffffffffff997424 */ /* 0x000fe200078e00ff */
[----:B------:R-:W-:Y:S01]  /*0620*/  ISETP.GE.U32.AND P0, PT, R16, UR4, PT ;  /* 0x0000000410007c0c */ /* 0x000fe2000bf06070 */
[----:B------:R-:W-:Y:S02]  /*0630*/  IMAD.MOV.U32 R152, RZ, RZ, -0x1 ;  /* 0xffffffffff987424 */ /* 0x000fe400078e00ff */
[----:B------:R-:W-:Y:S01]  /*0640*/  IMAD.MOV.U32 R23, RZ, RZ, -0x1 ;  /* 0xffffffffff177424 */ /* 0x000fe200078e00ff */
[----:B------:R-:W-:-:S13]  /*0650*/  ISETP.GE.U32.AND.EX P0, PT, R17, UR5, PT, P0 ;  /* 0x0000000511007c0c */ /* 0x000fda000bf06100 */
[----:B------:R-:W-:Y:S05]  /*0660*/  @P0 BRA `(.L_x_4) ;  /* 0x0000000400540947 */ /* 0x000fea0003800000 */
[----:B------:R-:W0:Y:S01]  /*0670*/  LDC.64 R14, c[0x0][0x628] ;  /* 0x00018a00ff0e7b82 */ /* 0x000e220000000a00 */
[----:B------:R-:W-:Y:S02]  /*0680*/  IMAD.MOV.U32 R6, RZ, RZ, R16 ;  /* 0x000000ffff067224 */ /* 0x000fe400078e0010 */
[----:B------:R-:W-:-:S05]  /*0690*/  IMAD.MOV.U32 R7, RZ, RZ, R17 ;  /* 0x000000ffff077224 */ /* 0x000fca00078e0011 */
[----:B------:R-:W1:Y:S08]  /*06a0*/  LDC R0, c[0x0][0x630] ;  /* 0x00018c00ff007b82 */ /* 0x000e700000000800 */
[----:B------:R-:W2:Y:S01]  /*06b0*/  LDC.64 R20, c[0x0][0x620] ;  /* 0x00018800ff147b82 */ /* 0x000ea20000000a00 */
[----:B0-----:R-:W-:-:S04]  /*06c0*/  ISETP.NE.U32.AND P0, PT, R14, RZ, PT ;  /* 0x000000ff0e00720c */ /* 0x001fc80003f05070 */
[----:B------:R-:W-:-:S13]  /*06d0*/  ISETP.NE.AND.EX P0, PT, R15, RZ, PT, P0 ;  /* 0x000000ff0f00720c */ /* 0x000fda0003f05300 */
[----:B-12---:R-:W-:Y:S05]  /*06e0*/  @!P0 BRA `(.L_x_5) ;  /* 0x0000000000288947 */ /* 0x006fea0003800000 */
[----:B------:R-:W0:Y:S02]  /*06f0*/  LDC R11, c[0x0][0x634] ;  /* 0x00018d00ff0b7b82 */ /* 0x000e240000000800 */
[----:B0-----:R-:W-:-:S05]  /*0700*/  IADD3 R11, P0, R16, R11, RZ ;  /* 0x0000000b100b7210 */ /* 0x001fca0007f1e0ff */
[----:B------:R-:W-:-:S04]  /*0710*/  IMAD.X R13, RZ, RZ, R17, P0 ;  /* 0x000000ffff0d7224 */ /* 0x000fc800000e0611 */
[----:B------:R-:W-:-:S04]  /*0720*/  IMAD.WIDE.U32 R6, R13, R14, RZ ;  /* 0x0000000e0d067225 */ /* 0x000fc800078e00ff */
[----:B------:R-:W-:-:S04]  /*0730*/  IMAD.WIDE.U32 R8, P0, R11, R15, R6 ;  /* 0x0000000f0b087225 */ /* 0x000fc80007800006 */
[----:B------:R-:W-:-:S04]  /*0740*/  IMAD.WIDE.U32 R6, R11, R14, RZ ;  /* 0x0000000e0b067225 */ /* 0x000fc800078e00ff */
[----:B------:R-:W-:Y:S01]  /*0750*/  IMAD.X R11, RZ, RZ, RZ, P0 ;  /* 0x000000ffff0b7224 */ /* 0x000fe200000e06ff */
[----:B------:R-:W-:Y:S01]  /*0760*/  IADD3 RZ, P0, R7, R8, RZ ;  /* 0x0000000807ff7210 */ /* 0x000fe20007f1e0ff */
[----:B------:R-:W-:-:S04]  /*0770*/  IMAD.MOV.U32 R10, RZ, RZ, R9 ;  /* 0x000000ffff0a7224 */ /* 0x000fc800078e0009 */
[----:B------:R-:W-:-:S08]  /*0780*/  IMAD.WIDE.U32.X R6, R13, R15, R10, P0 ;  /* 0x0000000f0d067225 */ /* 0x000fd000000e040a */
.L_x_5:
[-CC-:B------:R-:W-:Y:S01]  /*0790*/  SHF.R.U64 R23, R6, R0.reuse, R7.reuse ;  /* 0x0000000006177219 */ /* 0x180fe20000001207 */
[----:B------:R-:W0:Y:S01]  /*07a0*/  LDC R10, c[0x0][0x618] ;  /* 0x00018600ff0a7b82 */ /* 0x000e220000000800 */
[----:B------:R-:W-:Y:S01]  /*07b0*/  SHF.R.U32.HI R5, RZ, R0, R7 ;  /* 0x00000000ff057219 */ /* 0x000fe20000011607 */
[----:B------:R-:W-:Y:S01]  /*07c0*/  ULDC UR4, c[0x0][0x150] ;  /* 0x0000540000047ab9 */ /* 0x000fe20000000800 */
[----:B------:R-:W-:Y:S02]  /*07d0*/  IADD3 R9, P0, RZ, -R23, RZ ;  /* 0x80000017ff097210 */ /* 0x000fe40007f1e0ff */
[----:B------:R-:W-:-:S03]  /*07e0*/  I2FP.F32.U32 R0, R4 ;  /* 0x0000000400007245 */ /* 0x000fc60000201000 */
[----:B------:R-:W1:Y:S01]  /*07f0*/  LDC.64 R28, c[0x0][0x640] ;  /* 0x00019000ff1c7b82 */ /* 0x000e620000000a00 */
[----:B------:R-:W-:Y:S02]  /*0800*/  IMAD.X R11, RZ, RZ, ~R5, P0 ;  /* 0x000000ffff0b7224 */ /* 0x000fe400000e0e05 */
[----:B------:R-:W-:Y:S01]  /*0810*/  FMUL R0, R0, UR4 ;  /* 0x0000000400007c20 */ /* 0x000fe20008400000 */
[----:B------:R-:W-:Y:S01]  /*0820*/  IMAD.WIDE.U32 R6, R9, R20, R16 ;  /* 0x0000001409067225 */ /* 0x000fe200078e0010 */
[----:B------:R-:W-:-:S03]  /*0830*/  ULDC UR4, c[0x0][0x154] ;  /* 0x0000550000047ab9 */ /* 0x000fc60000000800 */
[----:B------:R-:W-:Y:S01]  /*0840*/  IMAD R8, R11, R20, RZ ;  /* 0x000000140b087224 */ /* 0x000fe200078e02ff */
[----:B------:R-:W2:Y:S01]  /*0850*/  LDC R5, c[0x0][0x144] ;  /* 0x00005100ff057b82 */ /* 0x000ea20000000800 */
[----:B------:R-:W3:Y:S02]  /*0860*/  F2I.U32.TRUNC.NTZ R0, R0 ;  /* 0x0000000000007305 */ /* 0x000ee4000020f000 */
[----:B------:R-:W-:-:S04]  /*0870*/  IMAD R9, R9, R21, R8 ;  /* 0x0000001509097224 */ /* 0x000fc800078e0208 */
[----:B------:R-:W-:Y:S01]  /*0880*/  IMAD.IADD R7, R7, 0x1, R9 ;  /* 0x0000000107077824 */ /* 0x000fe200078e0209 */
[----:B------:R-:W4:Y:S01]  /*0890*/  LDC R12, c[0x0][0x608] ;  /* 0x00018200ff0c7b82 */ /* 0x000f220000000800 */
[----:B------:R-:W-:-:S03]  /*08a0*/  IMAD.MOV.U32 R9, RZ, RZ, -0x1 ;  /* 0xffffffffff097424 */ /* 0x000fc600078e00ff */
[-CC-:B0-----:R-:W-:Y:S02]  /*08b0*/  SHF.R.U64 R20, R6, R10.reuse, R7.reuse ;  /* 0x0000000a06147219 */ /* 0x181fe40000001207 */
[----:B------:R-:W-:Y:S02]  /*08c0*/  I2FP.F32.U32 R6, R3 ;  /* 0x0000000300067245 */ /* 0x000fe40000201000 */
[----:B------:R-:W0:Y:S01]  /*08d0*/  LDC R26, c[0x0][0x658] ;  /* 0x00019600ff1a7b82 */ /* 0x000e220000000800 */
[----:B-1----:R-:W-:Y:S01]  /*08e0*/  ISETP.NE.U32.AND P0, PT, R28, RZ, PT ;  /* 0x000000ff1c00720c */ /* 0x002fe20003f05070 */
[----:B---3--:R-:W-:Y:S01]  /*08f0*/  IMAD.MOV R8, RZ, RZ, -R0 ;  /* 0x000000ffff087224 */ /* 0x008fe200078e0a00 */
[----:B------:R-:W-:Y:S01]  /*0900*/  SHF.R.U32.HI R7, RZ, R10, R7 ;  /* 0x0000000aff077219 */ /* 0x000fe20000011607 */
[----:B------:R-:W-:Y:S01]  /*0910*/  FMUL R6, R6, UR4 ;  /* 0x0000000406067c20 */ /* 0x000fe20008400000 */
[----:B------:R-:W-:-:S03]  /*0920*/  ISETP.NE.AND.EX P0, PT, R29, RZ, PT, P0 ;  /* 0x000000ff1d00720c */ /* 0x000fc60003f05300 */
[----:B------:R-:W1:Y:S01]  /*0930*/  LDC R14, c[0x0][0x148] ;  /* 0x00005200ff0e7b82 */ /* 0x000e620000000800 */
[----:B--2---:R-:W-:-:S07]  /*0940*/  IMAD R0, R5, R8, R4 ;  /* 0x0000000805007224 */ /* 0x004fce00078e0204 */
[----:B------:R-:W2:Y:S01]  /*0950*/  LDC R24, c[0x0][0x600] ;  /* 0x00018000ff187b82 */ /* 0x000ea20000000800 */
[-CC-:B----4-:R-:W-:Y:S02]  /*0960*/  SHF.R.U64 R30, R20, R12.reuse, R7.reuse ;  /* 0x0000000c141e7219 */ /* 0x190fe40000001207 */
[----:B------:R-:W-:Y:S01]  /*0970*/  SHF.R.U32.HI R5, RZ, R12, R7 ;  /* 0x0000000cff057219 */ /* 0x000fe20000011607 */
[----:B------:R-:W-:Y:S01]  /*0980*/  IMAD.MOV.U32 R7, RZ, RZ, 0x1 ;  /* 0x00000001ff077424 */ /* 0x000fe200078e00ff */
[----:B------:R3:W4:Y:S03]  /*0990*/  F2I.U32.TRUNC.NTZ R12, R6 ;  /* 0x00000006000c7305 */ /* 0x000726000020f000 */
[----:B------:R-:W1:Y:S01]  /*09a0*/  LDC R15, c[0x0][0x648] ;  /* 0x00019200ff0f7b82 */ /* 0x000e620000000800 */
[-C--:B0-----:R-:W-:Y:S02]  /*09b0*/  SHF.L.U32 R4, R9, R26.reuse, RZ ;  /* 0x0000001a09047219 */ /* 0x081fe400000006ff */
[----:B------:R-:W-:-:S02]  /*09c0*/  SHF.R.U64 R32, R30, R26, R5 ;  /* 0x0000001a1e207219 */ /* 0x000fc40000001205 */
[----:B------:R-:W-:Y:S02]  /*09d0*/  LOP3.LUT R11, RZ, R4, RZ, 0x33, !PT ;  /* 0x00000004ff0b7212 */ /* 0x000fe400078e33ff */
[-C--:B------:R-:W-:Y:S01]  /*09e0*/  SHF.R.U32.HI R5, RZ, R26.reuse, R5 ;  /* 0x0000001aff057219 */ /* 0x080fe20000011605 */
[----:B------:R-:W0:Y:S01]  /*09f0*/  LDC R21, c[0x0][0x638] ;  /* 0x00018e00ff157b82 */ /* 0x000e220000000800 */
[----:B------:R-:W-:Y:S01]  /*0a00*/  SHF.L.U32 R10, R7, R26, RZ ;  /* 0x0000001a070a7219 */ /* 0x000fe200000006ff */
[----:B------:R-:W-:-:S06]  /*0a10*/  IMAD.MOV.U32 R4, RZ, RZ, R32 ;  /* 0x000000ffff047224 */ /* 0x000fcc00078e0020 */
[----:B------:R-:W0:Y:S01]  /*0a20*/  LDC R153, c[0x0][0x610] ;  /* 0x00018400ff997b82 */ /* 0x000e220000000800 */
[----:B---34-:R-:W-:Y:S05]  /*0a30*/  @!P0 BRA `(.L_x_6) ;  /* 0x0000000000288947 */ /* 0x018fea0003800000 */
[----:B------:R-:W3:Y:S02]  /*0a40*/  LDC R9, c[0x0][0x64c] ;  /* 0x00019300ff097b82 */ /* 0x000ee40000000800 */
[----:B---3--:R-:W-:-:S05]  /*0a50*/  IADD3 R9, P0, R32, R9, RZ ;  /* 0x0000000920097210 */ /* 0x008fca0007f1e0ff */
        /* <DEDUP_REMOVED lines=8> */
.L_x_6:
[----:B-1----:R-:W-:Y:S01]  /*0ae0*/  SHF.R.U64 R4, R4, R15, R5 ;  /* 0x0000000f04047219 */ /* 0x002fe20000001205 */
[----:B--2---:R-:W-:Y:S01]  /*0af0*/  VIADD R5, R24, 0xffffffff ;  /* 0xffffffff18057836 */ /* 0x004fe20000000000 */
[----:B------:R-:W-:Y:S01]  /*0b00*/  LOP3.LUT R11, R30, R11, RZ, 0xc0, !PT ;  /* 0x0000000b1e0b7212 */ /* 0x000fe200078ec0ff */
[----:B------:R-:W-:Y:S02]  /*0b10*/  IMAD.MOV R12, RZ, RZ, -R12 ;  /* 0x000000ffff0c7224 */ /* 0x000fe400078e0a0c */
[----:B------:R-:W-:Y:S02]  /*0b20*/  IMAD.MOV R6, RZ, RZ, -R4 ;  /* 0x000000ffff067224 */ /* 0x000fe400078e0a04 */
[----:B------:R-:W-:Y:S01]  /*0b30*/  IMAD R11, R10, R4, R11 ;  /* 0x000000040a0b7224 */ /* 0x000fe200078e020b */
[----:B------:R-:W-:Y:S01]  /*0b40*/  LOP3.LUT R4, R20, R5, RZ, 0xc0, !PT ;  /* 0x0000000514047212 */ /* 0x000fe200078ec0ff */
[----:B------:R-:W-:Y:S02]  /*0b50*/  @P3 IMAD R0, R14, R12, R3 ;  /* 0x0000000c0e003224 */ /* 0x000fe400078e0203 */
[----:B0-----:R-:W-:-:S02]  /*0b60*/  IMAD R3, R6, R21, R32 ;  /* 0x0000001506037224 */ /* 0x001fc400078e0220 */
[----:B------:R-:W-:Y:S02]  /*0b70*/  IMAD R153, R11, R153, R0 ;  /* 0x000000990b997224 */ /* 0x000fe400078e0200 */
[----:B------:R-:W-:Y:S02]  /*0b80*/  IMAD R4, R3, R24, R4 ;  /* 0x0000001803047224 */ /* 0x000fe400078e0204 */
[----:B------:R-:W-:-:S03]  /*0b90*/  IMAD.MOV.U32 R0, RZ, RZ, 0x1 ;  /* 0x00000001ff007424 */ /* 0x000fc600078e00ff */
[----:B------:R-:W-:Y:S02]  /*0ba0*/  SEL R152, R4, R153, !P3 ;  /* 0x0000009904987207 */ /* 0x000fe40005800000 */
[----:B------:R-:W-:-:S07]  /*0bb0*/  SEL R153, R153, R4, !P3 ;  /* 0x0000000499997207 */ /* 0x000fce0005800000 */
.L_x_4:
[----:B------:R-:W-:-:S08]  /*0bc0*/  NOP ;  /* 0x0000000000007918 */ /* 0x000fd00000000000 */
[----:B------:R-:W0:Y:S02]  /*0bd0*/  USETMAXREG.TRY_ALLOC.CTAPOOL UP0, 0xe8 ;  /* 0x000000e8000079c8 */ /* 0x000e240008000600 */
[----:B0-----:R-:W-:-:S13]  /*0be0*/  PLOP3.LUT P0, PT, PT, PT, UP0, 0x80, 0x0 ;  /* 0x000000000000781c */ /* 0x001fda0003f0f008 */
[----:B------:R-:W-:Y:S05]  /*0bf0*/  @!P0 BRA `(.L_x_4) ;  /* 0xfffffffc00f08947 */ /* 0x000fea000383ffff */
[----:B------:R-:W-:Y:S01]  /*0c00*/  ULDC.64 UR4, c[0x0][0x598] ;  /* 0x0001660000047ab9 */ /* 0x000fe20000000a00 */
[----:B------:R-:W-:Y:S01]  /*0c10*/  ULDC.64 UR36, c[0x0][0x208] ;  /* 0x0000820000247ab9 */ /* 0x000fe20000000a00 */
[----:B------:R-:W-:-:S04]  /*0c20*/  ISETP.NE.U32.AND P0, PT, RZ, UR4, PT ;  /* 0x00000004ff007c0c */ /* 0x000fc8000bf05070 */
[----:B------:R-:W-:-:S13]  /*0c30*/  ISETP.NE.AND.EX P0, PT, RZ, UR5, PT, P0 ;  /* 0x00000005ff007c0c */ /* 0x000fda000bf05300 */
[----:B------:R-:W-:Y:S05]  /*0c40*/  @!P0 BRA `(.L_x_7) ;  /* 0x00000000001c8947 */ /* 0x000fea0003800000 */
[----:B------:R-:W0:Y:S02]  /*0c50*/  LDC.64 R4, c[0x0][0x598] ;  /* 0x00016600ff047b82 */ /* 0x000e240000000a00 */
[----:B0-----:R-:W2:Y:S02]  /*0c60*/  LDG.E.64 R4, desc[UR36][R4.64] ;  /* 0x0000002404047981 */ /* 0x001ea4000c1e1b00 */
[----:B--2---:R-:W-:-:S04]  /*0c70*/  ISETP.NE.U32.AND P0, PT, R4, RZ, PT ;  /* 0x000000ff0400720c */ /* 0x004fc80003f05070 */
[----:B------:R-:W-:-:S13]  /*0c80*/  ISETP.NE.AND.EX P0, PT, R5, RZ, PT, P0 ;  /* 0x000000ff0500720c */ /* 0x000fda0003f05300 */
[----:B------:R-:W-:Y:S05]  /*0c90*/  @!P0 BRA `(.L_x_7) ;  /* 0x0000000000088947 */ /* 0x000fea0003800000 */
[----:B------:R0:W5:Y:S01]  /*0ca0*/  LD.E R154, desc[UR36][R4.64] ;  /* 0x00000024049a7980 */ /* 0x000162000c101900 */
[----:B------:R-:W-:Y:S05]  /*0cb0*/  BRA `(.L_x_8) ;  /* 0x0000000000247947 */ /* 0x000fea0003800000 */
.L_x_7:
[----:B------:R-:W-:Y:S02]  /*0cc0*/  ULDC.64 UR4, c[0x0][0x588] ;  /* 0x0001620000047ab9 */ /* 0x000fe40000000a00 */
[----:B------:R-:W-:-:S04]  /*0cd0*/  ISETP.NE.U32.AND P0, PT, RZ, UR4, PT ;  /* 0x00000004ff007c0c */ /* 0x000fc8000bf05070 */
[----:B------:R-:W-:-:S13]  /*0ce0*/  ISETP.NE.AND.EX P0, PT, RZ, UR5, PT, P0 ;  /* 0x00000005ff007c0c */ /* 0x000fda000bf05300 */
[----:B------:R-:W-:Y:S05]  /*0cf0*/  @!P0 BRA `(.L_x_9) ;  /* 0x00000000000c8947 */ /* 0x000fea0003800000 */
[----:B------:R-:W0:Y:S02]  /*0d00*/  LDC.64 R154, c[0x0][0x588] ;  /* 0x00016200ff9a7b82 */ /* 0x000e240000000a00 */
[----:B0-----:R1:W5:Y:S01]  /*0d10*/  LDG.E R154, desc[UR36][R154.64] ;  /* 0x000000249a9a7981 */ /* 0x001362000c1e1900 */
[----:B------:R-:W-:Y:S05]  /*0d20*/  BRA `(.L_x_8) ;  /* 0x0000000000087947 */ /* 0x000fea0003800000 */
.L_x_9:
[----:B------:R-:W-:Y:S02]  /*0d30*/  ULDC UR4, c[0x0][0x580] ;  /* 0x0001600000047ab9 */ /* 0x000fe40000000800 */
[----:B------:R-:W-:-:S07]  /*0d40*/  IMAD.U32 R154, RZ, RZ, UR4 ;  /* 0x00000004ff9a7e24 */ /* 0x000fce000f8e00ff */
.L_x_8:
[----:B------:R-:W-:Y:S02]  /*0d50*/  ULDC.64 UR4, c[0x0][0x5a0] ;  /* 0x0001680000047ab9 */ /* 0x000fe40000000a00 */
[----:B------:R-:W-:-:S04]  /*0d60*/  ISETP.NE.U32.AND P0, PT, RZ, UR4, PT ;  /* 0x00000004ff007c0c */ /* 0x000fc8000bf05070 */
[----:B------:R-:W-:-:S13]  /*0d70*/  ISETP.NE.AND.EX P0, PT, RZ, UR5, PT, P0 ;  /* 0x00000005ff007c0c */ /* 0x000fda000bf05300 */
[----:B------:R-:W-:Y:S05]  /*0d80*/  @!P0 BRA `(.L_x_10) ;  /* 0x00000000001c8947 */ /* 0x000fea0003800000 */
[----:B0-----:R-:W0:Y:S02]  /*0d90*/  LDC.64 R4, c[0x0][0x5a0] ;  /* 0x00016800ff047b82 */ /* 0x001e240000000a00 */
[----:B0-----:R-:W2:Y:S02]  /*0da0*/  LDG.E.64 R4, desc[UR36][R4.64] ;  /* 0x0000002404047981 */ /* 0x001ea4000c1e1b00 */
[----:B--2---:R-:W-:-:S04]  /*0db0*/  ISETP.NE.U32.AND P0, PT, R4, RZ, PT ;  /* 0x000000ff0400720c */ /* 0x004fc80003f05070 */
[----:B------:R-:W-:-:S13]  /*0dc0*/  ISETP.NE.AND.EX P0, PT, R5, RZ, PT, P0 ;  /* 0x000000ff0500720c */ /* 0x000fda0003f05300 */
[----:B------:R-:W-:Y:S05]  /*0dd0*/  @!P0 BRA `(.L_x_10) ;  /* 0x0000000000088947 */ /* 0x000fea0003800000 */
[----:B-1----:R0:W5:Y:S01]  /*0de0*/  LD.E R155, desc[UR36][R4.64] ;  /* 0x00000024049b7980 */ /* 0x002162000c101900 */
[----:B------:R-:W-:Y:S05]  /*0df0*/  BRA `(.L_x_11) ;  /* 0x0000000000247947 */ /* 0x000fea0003800000 */
.L_x_10:
[----:B------:R-:W-:Y:S02]  /*0e00*/  ULDC.64 UR4, c[0x0][0x590] ;  /* 0x0001640000047ab9 */ /* 0x000fe40000000a00 */
[----:B------:R-:W-:-:S04]  /*0e10*/  ISETP.NE.U32.AND P0, PT, RZ, UR4, PT ;  /* 0x00000004ff007c0c */ /* 0x000fc8000bf05070 */
[----:B------:R-:W-:-:S13]  /*0e20*/  ISETP.NE.AND.EX P0, PT, RZ, UR5, PT, P0 ;  /* 0x00000005ff007c0c */ /* 0x000fda000bf05300 */
[----:B------:R-:W-:Y:S05]  /*0e30*/  @!P0 BRA `(.L_x_12) ;  /* 0x00000000000c8947 */ /* 0x000fea0003800000 */
[----:B0-----:R-:W1:Y:S02]  /*0e40*/  LDC.64 R4, c[0x0][0x590] ;  /* 0x00016400ff047b82 */ /* 0x001e640000000a00 */
[----:B-1----:R1:W5:Y:S01]  /*0e50*/  LDG.E R155, desc[UR36][R4.64] ;  /* 0x00000024049b7981 */ /* 0x002362000c1e1900 */
[----:B------:R-:W-:Y:S05]  /*0e60*/  BRA `(.L_x_11) ;  /* 0x0000000000087947 */ /* 0x000fea0003800000 */
.L_x_12:
[----:B------:R-:W-:Y:S02]  /*0e70*/  ULDC UR4, c[0x0][0x584] ;  /* 0x0001610000047ab9 */ /* 0x000fe40000000800 */
[----:B-1----:R-:W-:-:S07]  /*0e80*/  IMAD.U32 R155, RZ, RZ, UR4 ;  /* 0x00000004ff9b7e24 */ /* 0x002fce000f8e00ff */
.L_x_11:
[----:B------:R-:W-:-:S13]  /*0e90*/  LOP3.LUT P0, RZ, R0, 0xff, RZ, 0xc0, !PT ;  /* 0x000000ff00ff7812 */ /* 0x000fda000780c0ff */
[----:B------:R-:W-:Y:S05]  /*0ea0*/  @!P0 EXIT ;  /* 0x000000000000894d */ /* 0x000fea0003800000 */
[----:B------:R-:W-:Y:S01]  /*0eb0*/  ULDC UR4, c[0x0][0x28c] ;  /* 0x0000a30000047ab9 */ /* 0x000fe20000000800 */
[----:B------:R-:W-:Y:S01]  /*0ec0*/  LOP3.LUT R158, R19, 0x1, RZ, 0xfc, !PT ;  /* 0x00000001139e7812 */ /* 0x000fe200078efcff */
[----:B------:R-:W-:Y:S01]  /*0ed0*/  UIADD3 UR4, UR4, 0x3f, URZ ;  /* 0x0000003f04047890 */ /* 0x000fe2000fffe03f */
[----:B------:R-:W-:Y:S01]  /*0ee0*/  UMOV UR38, URZ ;  /* 0x0000003f00267c82 */ /* 0x000fe20008000000 */
[----:B------:R-:W-:Y:S02]  /*0ef0*/  UMOV UR39, URZ ;  /* 0x0000003f00277c82 */ /* 0x000fe40008000000 */
[----:B------:R-:W-:-:S04]  /*0f00*/  USHF.R.S32.HI UR5, URZ, 0x1f, UR4 ;  /* 0x0000001f3f057899 */ /* 0x000fc80008011404 */
[----:B------:R-:W-:-:S04]  /*0f10*/  ULEA.HI UR5, UR5, UR4, URZ, 0x6 ;  /* 0x0000000405057291 */ /* 0x000fc8000f8f303f */
[----:B------:R-:W-:-:S12]  /*0f20*/  USHF.R.S32.HI UR40, URZ, 0x6, UR5 ;  /* 0x000000063f287899 */ /* 0x000fd80008011405 */
.L_x_286:
[----:B------:R-:W-:Y:S01]  /*0f30*/  LOP3.LUT R0, R18, 0x80, RZ, 0xc0, !PT ;  /* 0x0000008012007812 */ /* 0x000fe200078ec0ff */
[----:B--2---:R-:W2:Y:S01]  /*0f40*/  S2UR UR7, SR_CgaCtaId ;  /* 0x00000000000779c3 */ /* 0x004ea20000008800 */
[----:B------:R-:W-:Y:S02]  /*0f50*/  UMOV UR6, 0x400 ;  /* 0x0000040000067882 */ /* 0x000fe40000000000 */
[----:B------:R-:W-:-:S06]  /*0f60*/  SHF.R.U32.HI R0, RZ, 0x7, R0 ;  /* 0x00000007ff007819 */ /* 0x000fcc0000011600 */
[----:B---3--:R-:W3:Y:S01]  /*0f70*/  SHFL.IDX PT, R0, R0, RZ, 0x1f ;  /* 0x00001fff00007589 */ /* 0x008ee200000e0000 */
[----:B--2---:R-:W-:Y:S01]  /*0f80*/  ULEA UR42, UR7, UR6, 0x18 ;  /* 0x00000006072a7291 */ /* 0x004fe2000f8ec03f */
[----:B---3--:R-:W-:-:S13]  /*0f90*/  R2UR UR4, R0 ;  /* 0x00000000000472ca */ /* 0x008fda00000e0000 */
[----:B------:R-:W-:-:S04]  /*0fa0*/  ULEA.HI UR5, UR4, UR4, URZ, 0x1 ;  /* 0x0000000404057291 */ /* 0x000fc8000f8f083f */
[----:B------:R-:W-:-:S04]  /*0fb0*/  ULOP3.LUT UR5, UR5, 0x7fffe, URZ, 0xc0, !UPT ;  /* 0x0007fffe05057892 */ /* 0x000fc8000f8ec03f */
[----:B------:R-:W-:-:S03]  /*0fc0*/  UIADD3 UR5, UR4, -UR5, URZ ;  /* 0x8000000504057290 */ /* 0x000fc6000fffe03f */
[----:B------:R-:W-:Y:S01]  /*0fd0*/  ULDC UR4, c[0x0][0x28c] ;  /* 0x0000a30000047ab9 */ /* 0x000fe20000000800 */
[----:B------:R-:W-:Y:S01]  /*0fe0*/  ULEA UR5, UR5, UR42, 0xd ;  /* 0x0000002a05057291 */ /* 0x000fe2000f8e683f */
[----:B------:R-:W-:-:S03]  /*0ff0*/  ISETP.LT.AND P0, PT, RZ, UR4, PT ;  /* 0x00000004ff007c0c */ /* 0x000fc6000bf01270 */
[----:B------:R-:W-:-:S04]  /*1000*/  UIADD3 UR5, UR5, 0x100, URZ ;  /* 0x0000010005057890 */ /* 0x000fc8000fffe03f */
[----:B------:R-:W-:-:S04]  /*1010*/  USHF.R.U32.HI UR5, URZ, 0x4, UR5 ;  /* 0x000000043f057899 */ /* 0x000fc80008011605 */
[----:B------:R-:W-:Y:S02]  /*1020*/  ULOP3.LUT UR41, UR5, 0x3fff, URZ, 0xc0, !UPT ;  /* 0x00003fff05297892 */ /* 0x000fe4000f8ec03f */
[----:B-1----:R-:W-:Y:S10]  /*1030*/  @P0 BRA `(.L_x_13) ;  /* 0x0000000000400947 */ /* 0x002ff40003800000 */
[----:B------:R-:W-:Y:S01]  /*1040*/  MOV R0, 0x0 ;  /* 0x0000000000007802 */ /* 0x000fe20000000f00 */
[----:B------:R-:W-:Y:S01]  /*1050*/  ULDC.64 UR4, c[0x4][0x68] ;  /* 0x01001a0000047ab9 */ /* 0x000fe20000000a00 */
[----:B------:R-:W-:Y:S01]  /*1060*/  ULDC.64 UR6, c[0x4][0x8] ;  /* 0x0100020000067ab9 */ /* 0x000fe20000000a00 */
[----:B01----:R-:W-:Y:S01]  /*1070*/  IMAD.U32 R4, RZ, RZ, UR4 ;  /* 0x00000004ff047e24 */ /* 0x003fe2000f8e00ff */
[----:B------:R0:W1:Y:S01]  /*1080*/  LDC.64 R14, c[0x4][R0] ;  /* 0x01000000000e7b82 */ /* 0x0000620000000a00 */
[----:B------:R-:W-:Y:S01]  /*1090*/  IMAD.U32 R5, RZ, RZ, UR5 ;  /* 0x00000005ff057e24 */ /* 0x000fe2000f8e00ff */
[----:B------:R-:W-:Y:S01]  /*10a0*/  ULDC.64 UR4, c[0x4][0x70] ;  /* 0x01001c0000047ab9 */ /* 0x000fe20000000a00 */
[----:B------:R-:W-:Y:S02]  /*10b0*/  IMAD.U32 R10, RZ, RZ, UR6 ;  /* 0x00000006ff0a7e24 */ /* 0x000fe4000f8e00ff */
[----:B------:R-:W-:Y:S02]  /*10c0*/  IMAD.U32 R6, RZ, RZ, UR4 ;  /* 0x00000004ff067e24 */ /* 0x000fe4000f8e00ff */
[----:B------:R-:W-:-:S02]  /*10d0*/  IMAD.U32 R7, RZ, RZ, UR5 ;  /* 0x00000005ff077e24 */ /* 0x000fc4000f8e00ff */
[----:B------:R-:W-:Y:S02]  /*10e0*/  IMAD.U32 R11, RZ, RZ, UR7 ;  /* 0x00000007ff0b7e24 */ /* 0x000fe4000f8e00ff */
[----:B------:R-:W-:Y:S02]  /*10f0*/  IMAD.MOV.U32 R8, RZ, RZ, 0x1e1 ;  /* 0x000001e1ff087424 */ /* 0x000fe400078e00ff */
[----:B------:R-:W-:Y:S02]  /*1100*/  IMAD.MOV.U32 R12, RZ, RZ, 0x1 ;  /* 0x00000001ff0c7424 */ /* 0x000fe400078e00ff */
[----:B0-----:R-:W-:-:S07]  /*1110*/  IMAD.MOV.U32 R13, RZ, RZ, RZ ;  /* 0x000000ffff0d7224 */ /* 0x001fce00078e00ff */
[----:B------:R-:W-:-:S07]  /*1120*/  LEPC R20, `(.L_x_13) ;  /* 0x000000001014794e */ /* 0x000fce0000000000 */
[----:B-1---5:R-:W-:Y:S05]  /*1130*/  CALL.ABS.NOINC R14 ;  /* 0x000000000e007343 */ /* 0x022fea0003c00000 */
.L_x_13:
[----:B------:R-:W-:-:S13]  /*1140*/  ISETP.NE.AND P0, PT, R158, 0x3, PT ;  /* 0x000000039e00780c */ /* 0x000fda0003f05270 */
[----:B------:R-:W-:Y:S05]  /*1150*/  @!P0 BRA `(.L_x_14) ;  /* 0x0000000000048947 */ /* 0x000fea0003800000 */
[----:B------:R-:W-:Y:S01]  /*1160*/  BPT.TRAP 0x1 ;  /* 0x000000040000795c */ /* 0x000fe20000300000 */
.L_x_14:
[----:B------:R-:W-:Y:S02]  /*1170*/  IMAD.U32 R3, RZ, RZ, UR39 ;  /* 0x00000027ff037e24 */ /* 0x000fe4000f8e00ff */
[----:B------:R-:W-:-:S03]  /*1180*/  IMAD.U32 R0, RZ, RZ, UR38 ;  /* 0x00000026ff007e24 */ /* 0x000fc6000f8e00ff */
[----:B------:R-:W-:Y:S02]  /*1190*/  LEA R3, R3, UR42, 0x3 ;  /* 0x0000002a03037c11 */ /* 0x000fe4000f8e18ff */
[----:B------:R-:W-:-:S04]  /*11a0*/  SHF.L.U32 R0, R0, 0x1f, RZ ;  /* 0x0000001f00007819 */ /* 0x000fc800000006ff */
[----:B------:R2:W3:Y:S01]  /*11b0*/  SYNCS.PHASECHK.TRANS64.TRYWAIT P1, [R3+URZ], R0 ;  /* 0x00000000030075a7 */ /* 0x0004e2000802017f */
[----:B------:R-:W-:Y:S05]  /*11c0*/  @!P0 BRA `(.L_x_15) ;  /* 0x0000000000048947 */ /* 0x000fea0003800000 */
[----:B------:R-:W-:Y:S01]  /*11d0*/  BPT.TRAP 0x1 ;  /* 0x000000040000795c */ /* 0x000fe20000300000 */
.L_x_15:
[----:B---3--:R-:W-:Y:S05]  /*11e0*/  @P1 BRA `(.L_x_16) ;  /* 0x0000000000081947 */ /* 0x008fea0003800000 */
[----:B------:R-:W3:Y:S02]  /*11f0*/  SYNCS.PHASECHK.TRANS64.TRYWAIT P1, [R3+URZ], R0 ;  /* 0x00000000030075a7 */ /* 0x000ee4000802017f */
[----:B---3--:R-:W-:Y:S05]  /*1200*/  @!P1 BRA `(.L_x_17) ;  /* 0x000000a000e89947 */ /* 0x008fea0003800000 */
.L_x_16:
[----:B------:R-:W-:-:S04]  /*1210*/  UISETP.LT.AND UP0, UPT, UR40, 0x1, UPT ;  /* 0x000000012800788c */ /* 0x000fc8000bf01270 */
[----:B------:R-:W-:-:S04]  /*1220*/  USEL UR4, UR40, 0x1, UP0 ;  /* 0x0000000128047887 */ /* 0x000fc80008000000 */
[----:B------:R-:W-:-:S06]  /*1230*/  UIADD3 UR4, UR40, -UR4, URZ ;  /* 0x8000000428047290 */ /* 0x000fcc000fffe03f */
[----:B--23--:R-:W-:Y:S01]  /*1240*/  IMAD.U32 R0, RZ, RZ, UR4 ;  /* 0x00000004ff007e24 */ /* 0x00cfe2000f8e00ff */
[----:B------:R-:W-:Y:S05]  /*1250*/  WARPSYNC.ALL ;  /* 0x0000000000007948 */ /* 0x000fea0003800000 */
[----:B------:R-:W-:Y:S01]  /*1260*/  ISETP.GE.AND P1, PT, R0, 0x1, PT ;  /* 0x000000010000780c */ /* 0x000fe20003f26270 */
[----:B------:R-:W-:Y:S01]  /*1270*/  UIADD3 UR4, UR42, 0x10100, URZ ;  /* 0x000101002a047890 */ /* 0x000fe2000fffe03f */
[----:B------:R-:W-:Y:S01]  /*1280*/  WARPGROUP.ARRIVE ;  /* 0x00000000000079c5 */ /* 0x000fe20000000000 */
[----:B------:R-:W-:Y:S01]  /*1290*/  UMOV UR9, 0x40000040 ;  /* 0x4000004000097882 */ /* 0x000fe20000000000 */
[----:B------:R-:W-:Y:S01]  /*12a0*/  UMOV UR11, 0x40000040 ;  /* 0x40000040000b7882 */ /* 0x000fe20000000000 */
[----:B------:R-:W-:-:S04]  /*12b0*/  USHF.R.U32.HI UR4, URZ, 0x4, UR4 ;  /* 0x000000043f047899 */ /* 0x000fc80008011604 */
[----:B------:R-:W-:Y:S02]  /*12c0*/  ULOP3.LUT UR5, UR4, 0x3fff, URZ, 0xc0, !UPT ;  /* 0x00003fff04057892 */ /* 0x000fe4000f8ec03f */
[----:B------:R-:W-:Y:S02]  /*12d0*/  ULOP3.LUT UR4, UR41, 0x10000, URZ, 0xfc, !UPT ;  /* 0x0001000029047892 */ /* 0x000fe4000f8efc3f */
[----:B------:R-:W-:Y:S02]  /*12e0*/  ULOP3.LUT UR5, UR5, 0x10000, URZ, 0xfc, !UPT ;  /* 0x0001000005057892 */ /* 0x000fe4000f8efc3f */
[----:B------:R-:W-:Y:S02]  /*12f0*/  ULEA UR6, UR39, UR4, 0xa ;  /* 0x0000000427067291 */ /* 0x000fe4000f8e503f */
[----:B------:R-:W-:-:S05]  /*1300*/  ULEA UR7, UR39, UR5, 0xb ;  /* 0x0000000527077291 */ /* 0x000fca000f8e583f */
[----:B------:R-:W-:Y:S02]  /*1310*/  UMOV UR8, UR6 ;  /* 0x0000000600087c82 */ /* 0x000fe40008000000 */
[----:B------:R-:W-:Y:S02]  /*1320*/  UMOV UR10, UR7 ;  /* 0x00000007000a7c82 */ /* 0x000fe40008000000 */
[----:B------:R-:W-:Y:S01]  /*1330*/  HGMMA.64x256x16.F32 R24, gdesc[UR8], RZ, !UPT, gsb0 ;  /* 0x03e00000081879f0 */ /* 0x000fe2000c0008ff */
[----:B------:R-:W-:Y:S02]  /*1340*/  UIADD3 UR8, UR6, 0x2, URZ ;  /* 0x0000000206087890 */ /* 0x000fe4000fffe03f */
[----:B------:R-:W-:Y:S01]  /*1350*/  UIADD3 UR10, UR7, 0x2, URZ ;  /* 0x00000002070a7890 */ /* 0x000fe2000fffe03f */
[----:B------:R-:W-:Y:S01]  /*1360*/  UMOV UR9, 0x40000040 ;  /* 0x4000004000097882 */ /* 0x000fe20000000000 */
[----:B------:R-:W-:Y:S01]  /*1370*/  UMOV UR11, 0x40000040 ;  /* 0x40000040000b7882 */ /* 0x000fe20000000000 */
[----:B------:R-:W-:-:S02]  /*1380*/  WARPGROUP.DEPBAR.LE gsb0, 0x0 ;  /* 0x00008000000079c5 */ /* 0x000fc40000010000 */
[----:B------:R-:W-:-:S15]  /*1390*/  WARPGROUP.ARRIVE ;  /* 0x00000000000079c5 */ /* 0x000fde0000000000 */
[----:B------:R-:W-:-:S05]  /*13a0*/  NOP ;  /* 0x0000000000007918 */ /* 0x000fca0000000000 */
[----:B------:R-:W-:Y:S01]  /*13b0*/  HGMMA.64x256x16.F32 R24, gdesc[UR8], R24, gsb0 ;  /* 0x03e00000081879f0 */ /* 0x000fe20008000818 */
[----:B------:R-:W-:Y:S02]  /*13c0*/  UIADD3 UR8, UR6, 0x4, URZ ;  /* 0x0000000406087890 */ /* 0x000fe4000fffe03f */
[----:B------:R-:W-:Y:S01]  /*13d0*/  UIADD3 UR10, UR7, 0x4, URZ ;  /* 0x00000004070a7890 */ /* 0x000fe2000fffe03f */
[----:B------:R-:W-:Y:S01]  /*13e0*/  UMOV UR9, 0x40000040 ;  /* 0x4000004000097882 */ /* 0x000fe20000000000 */
[----:B------:R-:W-:Y:S01]  /*13f0*/  UMOV UR11, 0x40000040 ;  /* 0x40000040000b7882 */ /* 0x000fe20000000000 */
[----:B------:R-:W-:Y:S02]  /*1400*/  WARPGROUP.DEPBAR.LE gsb0, 0x0 ;  /* 0x00008000000079c5 */ /* 0x000fe40000010000 */
        /* <DEDUP_REMOVED lines=10> */
[----:B------:R-:W-:Y:S03]  /*14b0*/  HGMMA.64x256x16.F32 R24, gdesc[UR8], R24, gsb0 ;  /* 0x03e00000081879f0 */ /* 0x000fe60008000818 */
[----:B------:R-:W-:Y:S02]  /*14c0*/  WARPGROUP.DEPBAR.LE gsb0, 0x0 ;  /* 0x00008000000079c5 */ /* 0x000fe40000010000 */
[----:B------:R-:W-:Y:S05]  /*14d0*/  @!P1 BRA `(.L_x_18) ;  /* 0x0000000400249947 */ /* 0x000fea0003800000 */
[----:B------:R-:W-:-:S04]  /*14e0*/  UIADD3 UR6, UR39, 0x1, URZ ;  /* 0x0000000127067890 */ /* 0x000fc8000fffe03f */
[----:B------:R-:W-:-:S04]  /*14f0*/  UISETP.NE.AND UP0, UPT, UR6, 0x4, UPT ;  /* 0x000000040600788c */ /* 0x000fc8000bf05270 */
[----:B------:R-:W-:Y:S02]  /*1500*/  USEL UR7, URZ, 0x1, UP0 ;  /* 0x000000013f077887 */ /* 0x000fe40008000000 */
[----:B------:R-:W-:Y:S02]  /*1510*/  USEL UR6, UR6, URZ, UP0 ;  /* 0x0000003f06067287 */ /* 0x000fe40008000000 */
[----:B------:R-:W-:-:S06]  /*1520*/  ULOP3.LUT UR7, UR38, UR7, URZ, 0x3c, !UPT ;  /* 0x0000000726077292 */ /* 0x000fcc000f8e3c3f */
[----:B01----:R-:W-:Y:S01]  /*1530*/  IMAD.U32 R5, RZ, RZ, UR7 ;  /* 0x00000007ff057e24 */ /* 0x003fe2000f8e00ff */
[----:B------:R-:W-:-:S06]  /*1540*/  UMOV UR7, UR39 ;  /* 0x0000002700077c82 */ /* 0x000fcc0008000000 */
.L_x_25:
[----:B01----:R-:W-:Y:S05]  /*1550*/  @!P0 BRA `(.L_x_19) ;  /* 0x0000000000048947 */ /* 0x003fea0003800000 */
[----:B------:R-:W-:Y:S01]  /*1560*/  BPT.TRAP 0x1 ;  /* 0x000000040000795c */ /* 0x000fe20000300000 */
.L_x_19:
[----:B------:R-:W0:Y:S01]  /*1570*/  S2UR UR9, SR_CgaCtaId ;  /* 0x00000000000979c3 */ /* 0x000e220000008800 */
[----:B------:R-:W-:Y:S01]  /*1580*/  UMOV UR8, 0x400 ;  /* 0x0000040000087882 */ /* 0x000fe20000000000 */
[----:B------:R-:W-:Y:S01]  /*1590*/  SHF.L.U32 R3, R5, 0x1f, RZ ;  /* 0x0000001f05037819 */ /* 0x000fe200000006ff */
[----:B0-----:R-:W-:-:S04]  /*15a0*/  ULEA UR14, UR9, UR8, 0x18 ;  /* 0x00000008090e7291 */ /* 0x001fc8000f8ec03f */
[----:B------:R-:W-:-:S09]  /*15b0*/  ULEA UR8, UR6, UR14, 0x3 ;  /* 0x0000000e06087291 */ /* 0x000fd2000f8e183f */
[----:B------:R0:W1:Y:S01]  /*15c0*/  SYNCS.PHASECHK.TRANS64.TRYWAIT P1, [UR8], R3 ;  /* 0x00000003ff0075a7 */ /* 0x0000620008020148 */
[----:B------:R-:W-:Y:S05]  /*15d0*/  @!P0 BRA `(.L_x_20) ;  /* 0x0000000000048947 */ /* 0x000fea0003800000 */
[----:B------:R-:W-:Y:S01]  /*15e0*/  BPT.TRAP 0x1 ;  /* 0x000000040000795c */ /* 0x000fe20000300000 */
.L_x_20:
[----:B-1----:R-:W-:Y:S05]  /*15f0*/  @P1 BRA `(.L_x_21) ;  /* 0x0000000000081947 */ /* 0x002fea0003800000 */
[----:B------:R-:W1:Y:S02]  /*1600*/  SYNCS.PHASECHK.TRANS64.TRYWAIT P1, [UR8], R3 ;  /* 0x00000003ff0075a7 */ /* 0x000e640008020148 */
[----:B-1----:R-:W-:Y:S05]  /*1610*/  @!P1 BRA `(.L_x_22) ;  /* 0x0000009c00f89947 */ /* 0x002fea0003800000 */
.L_x_21:
[----:B------:R-:W-:Y:S01]  /*1620*/  ULEA UR12, UR6, UR4, 0xa ;  /* 0x00000004060c7291 */ /* 0x000fe2000f8e503f */
[----:B------:R-:W-:Y:S01]  /*1630*/  WARPGROUP.ARRIVE ;  /* 0x00000000000079c5 */ /* 0x000fe20000000000 */
[----:B------:R-:W-:Y:S01]  /*1640*/  ULEA UR13, UR6, UR5, 0xb ;  /* 0x00000005060d7291 */ /* 0x000fe2000f8e583f */
[----:B------:R-:W-:Y:S01]  /*1650*/  UMOV UR9, 0x40000040 ;  /* 0x4000004000097882 */ /* 0x000fe20000000000 */
[----:B------:R-:W-:-:S03]  /*1660*/  UMOV UR11, 0x40000040 ;  /* 0x40000040000b7882 */ /* 0x000fc60000000000 */
[----:B------:R-:W-:Y:S02]  /*1670*/  UMOV UR8, UR12 ;  /* 0x0000000c00087c82 */ /* 0x000fe40008000000 */
[----:B------:R-:W-:Y:S02]  /*1680*/  UMOV UR10, UR13 ;  /* 0x0000000d000a7c82 */ /* 0x000fe40008000000 */
[----:B------:R-:W-:Y:S01]  /*1690*/  HGMMA.64x256x16.F32 R24, gdesc[UR8], R24, gsb0 ;  /* 0x03e00000081879f0 */ /* 0x000fe20008000818 */
        /* <DEDUP_REMOVED lines=26> */
[----:B------:R-:W-:Y:S01]  /*1840*/  BPT.TRAP 0x1 ;  /* 0x000000040000795c */ /* 0x000fe20000300000 */
.L_x_23:
[----:B------:R-:W-:Y:S01]  /*1850*/  ULEA UR8, UR7, UR14, 0x3 ;  /* 0x0000000e07087291 */ /* 0x000fe2000f8e183f */
[----:B------:R-:W-:-:S03]  /*1860*/  ISETP.GT.U32.AND P1, PT, R19, 0x1, PT ;  /* 0x000000011300780c */ /* 0x000fc60003f24070 */
[----:B------:R-:W-:-:S04]  /*1870*/  UIADD3 UR8, UR8, 0x20, URZ ;  /* 0x0000002008087890 */ /* 0x000fc8000fffe03f */
[----:B------:R-:W-:-:S09]  /*1880*/  UPRMT UR8, URZ, 0x654, UR8 ;  /* 0x000006543f087896 */ /* 0x000fd20008000008 */
[----:B------:R-:W-:Y:S01]  /*1890*/  SYNCS.ARRIVE.TRANS64.RED.A1T0 RZ, [UR8], RZ ;  /* 0x000000ffffff79a7 */ /* 0x000fe20008100408 */
[----:B------:R-:W-:Y:S05]  /*18a0*/  @P1 BRA `(.L_x_24) ;  /* 0x0000000000041947 */ /* 0x000fea0003800000 */
[----:B------:R-:W-:Y:S01]  /*18b0*/  BPT.TRAP 0x1 ;  /* 0x000000040000795c */ /* 0x000fe20000300000 */
.L_x_24:
[----:B------:R-:W-:Y:S01]  /*18c0*/  UIADD3 UR6, UR6, 0x1, URZ ;  /* 0x0000000106067890 */ /* 0x000fe2000fffe03f */
[C---:B------:R-:W-:Y:S01]  /*18d0*/  ISETP.GT.AND P1, PT, R0.reuse, 0x1, PT ;  /* 0x000000010000780c */ /* 0x040fe20003f24270 */
[----:B------:R-:W-:Y:S01]  /*18e0*/  UIADD3 UR7, UR7, 0x1, URZ ;  /* 0x0000000107077890 */ /* 0x000fe2000fffe03f */
[----:B------:R-:W-:Y:S01]  /*18f0*/  VIADD R0, R0, 0xffffffff ;  /* 0xffffffff00007836 */ /* 0x000fe20000000000 */
[----:B------:R-:W-:Y:S02]  /*1900*/  UISETP.NE.AND UP0, UPT, UR6, 0x4, UPT ;  /* 0x000000040600788c */ /* 0x000fe4000bf05270 */
[----:B------:R-:W-:Y:S02]  /*1910*/  UISETP.NE.AND UP1, UPT, UR7, 0x4, UPT ;  /* 0x000000040700788c */ /* 0x000fe4000bf25270 */
[----:B------:R-:W-:Y:S02]  /*1920*/  USEL UR8, URZ, 0x1, UP0 ;  /* 0x000000013f087887 */ /* 0x000fe40008000000 */
[----:B------:R-:W-:-:S02]  /*1930*/  USEL UR6, UR6, URZ, UP0 ;  /* 0x0000003f06067287 */ /* 0x000fc40008000000 */
[----:B------:R-:W-:Y:S02]  /*1940*/  USEL UR7, UR7, URZ, UP1 ;  /* 0x0000003f07077287 */ /* 0x000fe40008800000 */
[----:B------:R-:W-:Y:S01]  /*1950*/  LOP3.LUT R5, R5, UR8, RZ, 0x3c, !PT ;  /* 0x0000000805057c12 */ /* 0x000fe2000f8e3cff */
[----:B------:R-:W-:Y:S09]  /*1960*/  @P1 BRA `(.L_x_25) ;  /* 0xfffffff800f81947 */ /* 0x000ff2000383ffff */
.L_x_18:
[----:B------:R-:W2:Y:S02]  /*1970*/  LDC R0, c[0x0][0x28c] ;  /* 0x0000a300ff007b82 */ /* 0x000ea40000000800 */
[----:B--2---:R-:W-:-:S13]  /*1980*/  ISETP.GE.AND P1, PT, R0, 0x1, PT ;  /* 0x000000010000780c */ /* 0x004fda0003f26270 */
[----:B------:R-:W-:Y:S05]  /*1990*/  @!P1 BRA `(.L_x_26) ;  /* 0x0000000000409947 */ /* 0x000fea0003800000 */
[----:B------:R-:W-:Y:S05]  /*19a0*/  @!P0 BRA `(.L_x_27) ;  /* 0x0000000000048947 */ /* 0x000fea0003800000 */
[----:B------:R-:W-:Y:S01]  /*19b0*/  BPT.TRAP 0x1 ;  /* 0x000000040000795c */ /* 0x000fe20000300000 */
.L_x_27:
[----:B------:R-:W2:Y:S01]  /*19c0*/  S2UR UR6, SR_CgaCtaId ;  /* 0x00000000000679c3 */ /* 0x000ea20000008800 */
[----:B------:R-:W-:Y:S01]  /*19d0*/  UISETP.LT.AND UP0, UPT, UR40, 0x1, UPT ;  /* 0x000000012800788c */ /* 0x000fe2000bf01270 */
[----:B------:R-:W-:Y:S01]  /*19e0*/  ISETP.GT.U32.AND P0, PT, R19, 0x1, PT ;  /* 0x000000011300780c */ /* 0x000fe20003f04070 */
[----:B------:R-:W-:Y:S02]  /*19f0*/  UMOV UR5, 0x400 ;  /* 0x0000040000057882 */ /* 0x000fe40000000000 */
[----:B------:R-:W-:-:S04]  /*1a00*/  USEL UR4, UR40, 0x1, UP0 ;  /* 0x0000000128047887 */ /* 0x000fc80008000000 */
[----:B------:R-:W-:-:S04]  /*1a10*/  UIADD3 UR4, UR39, UR40, -UR4 ;  /* 0x0000002827047290 */ /* 0x000fc8000fffe804 */
[----:B------:R-:W-:-:S04]  /*1a20*/  USHF.L.U32 UR4, UR4, 0x3, URZ ;  /* 0x0000000304047899 */ /* 0x000fc8000800063f */
[----:B------:R-:W-:Y:S02]  /*1a30*/  ULOP3.LUT UR4, UR4, 0x18, URZ, 0xc0, !UPT ;  /* 0x0000001804047892 */ /* 0x000fe4000f8ec03f */
[----:B--2---:R-:W-:-:S04]  /*1a40*/  ULEA UR5, UR6, UR5, 0x18 ;  /* 0x0000000506057291 */ /* 0x004fc8000f8ec03f */
[----:B------:R-:W-:-:S04]  /*1a50*/  UIADD3 UR4, UR5, 0x20, UR4 ;  /* 0x0000002005047890 */ /* 0x000fc8000fffe004 */
[----:B------:R-:W-:-:S09]  /*1a60*/  UPRMT UR4, URZ, 0x654, UR4 ;  /* 0x000006543f047896 */ /* 0x000fd20008000004 */
[----:B------:R-:W-:Y:S01]  /*1a70*/  SYNCS.ARRIVE.TRANS64.RED.A1T0 RZ, [UR4], RZ ;  /* 0x000000ffffff79a7 */ /* 0x000fe20008100404 */
[----:B------:R-:W-:Y:S05]  /*1a80*/  @P0 BRA `(.L_x_26) ;  /* 0x0000000000040947 */ /* 0x000fea0003800000 */
[----:B------:R-:W-:Y:S01]  /*1a90*/  BPT.TRAP 0x1 ;  /* 0x000000040000795c */ /* 0x000fe20000300000 */
.L_x_26:
[----:B------:R-:W2:Y:S01]  /*1aa0*/  LDC R7, c[0x0][0x288] ;  /* 0x0000a200ff077b82 */ /* 0x000ea20000000800 */
[----:B01----:R-:W-:Y:S01]  /*1ab0*/  SHF.R.U32.HI R3, RZ, 0x2, R18 ;  /* 0x00000002ff037819 */ /* 0x003fe20000011612 */
[----:B------:R-:W-:Y:S01]  /*1ac0*/  UIADD3 UR39, UR40, UR39, URZ ;  /* 0x0000002728277290 */ /* 0x000fe2000fffe03f */
[C---:B------:R-:W-:Y:S01]  /*1ad0*/  LOP3.LUT R4, R18.reuse, 0x60, RZ, 0xc0, !PT ;  /* 0x0000006012047812 */ /* 0x040fe200078ec0ff */
[----:B------:R-:W-:Y:S01]  /*1ae0*/  ULDC UR8, c[0x0][0x284] ;  /* 0x0000a10000087ab9 */ /* 0x000fe20000000800 */
[----:B------:R-:W-:Y:S01]  /*1af0*/  LOP3.LUT R3, R3, 0x7, RZ, 0xc0, !PT ;  /* 0x0000000703037812 */ /* 0x000fe200078ec0ff */
[----:B------:R-:W-:Y:S01]  /*1b00*/  USHF.R.U32.HI UR4, URZ, 0x2, UR39 ;  /* 0x000000023f047899 */ /* 0x000fe20008011627 */
[----:B------:R-:W-:Y:S01]  /*1b10*/  SHF.R.U32.HI R10, RZ, 0x1, R4 ;  /* 0x00000001ff0a7819 */ /* 0x000fe20000011604 */
[----:B------:R-:W-:Y:S01]  /*1b20*/  IMAD.SHL.U32 R4, R18, 0x2, RZ ;  /* 0x0000000212047824 */ /* 0x000fe200078e00ff */
[----:B------:R-:W-:Y:S01]  /*1b30*/  LOP3.LUT R0, R22, 0x1, RZ, 0xc0, !PT ;  /* 0x0000000116007812 */ /* 0x000fe200078ec0ff */
[----:B------:R-:W-:Y:S01]  /*1b40*/  ULOP3.LUT UR4, UR4, 0x1, URZ, 0xc0, !UPT ;  /* 0x0000000104047892 */ /* 0x000fe2000f8ec03f */
[----:B------:R-:W-:Y:S01]  /*1b50*/  IADD3 R5, RZ, -R10, -R3 ;  /* 0x8000000aff057210 */ /* 0x000fe20007ffe803 */
[----:B------:R-:W-:Y:S01]  /*1b60*/  UISETP.GT.U32.AND UP1, UPT, UR39, 0x3, UPT ;  /* 0x000000032700788c */ /* 0x000fe2000bf24070 */
[----:B------:R-:W-:Y:S01]  /*1b70*/  LOP3.LUT R9, R4, 0x6, RZ, 0xc0, !PT ;  /* 0x0000000604097812 */ /* 0x000fe200078ec0ff */
[C---:B------:R-:W-:Y:S01]  /*1b80*/  IMAD.SHL.U32 R6, R0.reuse, 0x40, RZ ;  /* 0x0000004000067824 */ /* 0x040fe200078e00ff */
[----:B------:R-:W-:Y:S01]  /*1b90*/  UISETP.NE.U32.AND UP0, UPT, UR4, 0x1, UPT ;  /* 0x000000010400788c */ /* 0x000fe2000bf05070 */
[----:B------:R-:W-:Y:S01]  /*1ba0*/  IMAD R11, R0, -0x40, R5 ;  /* 0xffffffc0000b7824 */ /* 0x000fe200078e0205 */
[----:B------:R-:W-:Y:S01]  /*1bb0*/  LOP3.LUT R0, R18, 0x3, RZ, 0xc0, !PT ;  /* 0x0000000312007812 */ /* 0x000fe200078ec0ff */
[----:B------:R-:W-:Y:S01]  /*1bc0*/  ULDC.64 UR6, c[0x0][0x5d0] ;  /* 0x0001740000067ab9 */ /* 0x000fe20000000a00 */
[----:B------:R-:W-:Y:S01]  /*1bd0*/  PRMT R8, R9, 0x6540, R152 ;  /* 0x0000654009087816 */ /* 0x000fe20000000098 */
[----:B------:R-:W-:Y:S01]  /*1be0*/  IMAD.SHL.U32 R152, R152, 0x100, RZ ;  /* 0x0000010098987824 */ /* 0x000fe200078e00ff */
[----:B------:R-:W-:Y:S01]  /*1bf0*/  SHF.R.S32.HI R21, RZ, 0x1f, R23 ;  /* 0x0000001fff157819 */ /* 0x000fe20000011417 */
[----:B------:R-:W-:Y:S01]  /*1c00*/  UISETP.LT.U32.AND UP1, UPT, UR40, 0x4, UP1 ;  /* 0x000000042800788c */ /* 0x000fe20008f21070 */
[----:B------:R-:W-:Y:S01]  /*1c10*/  SHF.R.S32.HI R9, RZ, 0x1f, R8 ;  /* 0x0000001fff097819 */ /* 0x000fe20000011408 */
[----:B--2---:R-:W-:Y:S01]  /*1c20*/  IMAD R13, R0, -0x2, R7 ;  /* 0xfffffffe000d7824 */ /* 0x004fe200078e0207 */
[----:B------:R-:W-:Y:S01]  /*1c30*/  ISETP.GE.AND P0, PT, R152, R7, PT ;  /* 0x000000079800720c */ /* 0x000fe20003f06270 */
[----:B------:R-:W-:Y:S01]  /*1c40*/  IMAD.SHL.U32 R0, R153, 0x80, RZ ;  /* 0x0000008099007824 */ /* 0x000fe200078e00ff */
[----:B------:R-:W-:Y:S01]  /*1c50*/  UISETP.GT.U32.AND UP0, UPT, UR40, 0x3, !UP0 ;  /* 0x000000032800788c */ /* 0x000fe2000c704070 */
[----:B------:R-:W-:Y:S01]  /*1c60*/  IMAD R4, R21, UR6, RZ ;  /* 0x0000000615047c24 */ /* 0x000fe2000f8e02ff */
[----:B------:R-:W-:Y:S01]  /*1c70*/  LOP3.LUT R3, R6, 0x40, R3, 0xe2, !PT ;  /* 0x0000004006037812 */ /* 0x000fe200078ee203 */
[----:B------:R-:W-:Y:S01]  /*1c80*/  USEL UR5, URZ, 0x1, !UP1 ;  /* 0x000000013f057887 */ /* 0x000fe2000c800000 */
[C---:B------:R-:W-:Y:S01]  /*1c90*/  ISETP.GE.OR P0, PT, R0.reuse, UR8, P0 ;  /* 0x0000000800007c0c */ /* 0x040fe20008706670 */
[----:B------:R-:W-:Y:S01]  /*1ca0*/  USEL UR4, URZ, 0x1, !UP0 ;  /* 0x000000013f047887 */ /* 0x000fe2000c000000 */
[----:B------:R-:W-:Y:S01]  /*1cb0*/  IMAD.WIDE R6, R153, 0x80, RZ ;  /* 0x0000008099067825 */ /* 0x000fe200078e02ff */
[----:B------:R-:W-:Y:S01]  /*1cc0*/  ULOP3.LUT UR39, UR39, 0x3, URZ, 0xc0, !UPT ;  /* 0x0000000327277892 */ /* 0x000fe2000f8ec03f */
[----:B------:R-:W-:Y:S01]  /*1cd0*/  IADD3 R0, -R0, UR8, R11 ;  /* 0x0000000800007c10 */ /* 0x000fe2000fffe10b */
[----:B------:R-:W-:Y:S01]  /*1ce0*/  ULOP3.LUT UR38, UR4, UR38, UR5, 0x96, !UPT ;  /* 0x0000002604267292 */ /* 0x000fe2000f8e9605 */
[C---:B------:R-:W-:Y:S01]  /*1cf0*/  IMAD R15, R23.reuse, UR7, R4 ;  /* 0x00000007170f7c24 */ /* 0x040fe2000f8e0204 */
[----:B------:R-:W-:Y:S01]  /*1d00*/  LOP3.LUT R167, R6, R3, R10, 0xfe, !PT ;  /* 0x0000000306a77212 */ /* 0x000fe200078efe0a */
[----:B------:R-:W-:-:S04]  /*1d10*/  IMAD.WIDE.U32 R4, R23, UR6, R8 ;  /* 0x0000000617047c25 */ /* 0x000fc8000f8e0008 */
[----:B------:R-:W-:Y:S02]  /*1d20*/  IMAD.IADD R5, R5, 0x1, R15 ;  /* 0x0000000105057824 */ /* 0x000fe400078e020f */
[----:B------:R-:W-:Y:S02]  /*1d30*/  IMAD.IADD R3, R13, 0x1, -R152 ;  /* 0x000000010d037824 */ /* 0x000fe400078e0a98 */
[----:B------:R-:W-:Y:S01]  /*1d40*/  IMAD.MOV.U32 R153, RZ, RZ, -0x1 ;  /* 0xffffffffff997424 */ /* 0x000fe200078e00ff */
[----:B------:R-:W-:Y:S06]  /*1d50*/  @P0 BRA `(.L_x_28) ;  /* 0x0000007800dc0947 */ /* 0x000fec0003800000 */
[----:B------:R-:W0:Y:S01]  /*1d60*/  LDC.64 R10, c[0x0][0x5c8] ;  /* 0x00017200ff0a7b82 */ /* 0x000e220000000a00 */
[----:B-----5:R-:W-:Y:S01]  /*1d70*/  FSETP.NEU.AND P0, PT, R155, RZ, PT ;  /* 0x000000ff9b00720b */ /* 0x020fe20003f0d000 */
[----:B------:R-:W-:Y:S01]  /*1d80*/  BSSY B0, `(.L_x_28) ;  /* 0x00007b4000007945 */ /* 0x000fe20003800000 */
[----:B------:R-:W-:-:S04]  /*1d90*/  ISETP.GT.AND P2, PT, R3, RZ, PT ;  /* 0x000000ff0300720c */ /* 0x000fc80003f44270 */
[----:B------:R-:W-:Y:S01]  /*1da0*/  ISETP.GT.AND P1, PT, R0, RZ, P2 ;  /* 0x000000ff0000720c */ /* 0x000fe20001724270 */
[-C--:B0-----:R-:W-:Y:S02]  /*1db0*/  IMAD R12, R7, R10.reuse, RZ ;  /* 0x0000000a070c7224 */ /* 0x081fe400078e02ff */
[----:B------:R-:W-:-:S04]  /*1dc0*/  IMAD.WIDE.U32 R160, R167, R10, R4 ;  /* 0x0000000aa7a07225 */ /* 0x000fc800078e0004 */
[----:B------:R-:W-:-:S04]  /*1dd0*/  IMAD R5, R167, R11, R12 ;  /* 0x0000000ba7057224 */ /* 0x000fc800078e020c */
[----:B------:R-:W-:Y:S01]  /*1de0*/  IMAD.IADD R169, R161, 0x1, R5 ;  /* 0x00000001a1a97824 */ /* 0x000fe200078e0205 */
[----:B------:R-:W-:Y:S06]  /*1df0*/  @!P0 BRA `(.L_x_29) ;  /* 0x0000005400988947 */ /* 0x000fec0003800000 */
[----:B------:R-:W0:Y:S01]  /*1e00*/  LDC.64 R14, c[0x0][0x5b8] ;  /* 0x00016e00ff0e7b82 */ /* 0x000e220000000a00 */
[----:B------:R-:W-:-:S07]  /*1e10*/  ULDC.64 UR4, c[0x0][0x5c0] ;  /* 0x0001700000047ab9 */ /* 0x000fce0000000a00 */
[----:B------:R-:W1:Y:S08]  /*1e20*/  LDC.64 R164, c[0x0][0x5b0] ;  /* 0x00016c00ffa47b82 */ /* 0x000e700000000a00 */
[----:B------:R-:W2:Y:S01]  /*1e30*/  LDC.64 R12, c[0x0][0x5a8] ;  /* 0x00016a00ff0c7b82 */ /* 0x000ea20000000a00 */
[-C--:B0-----:R-:W-:Y:S02]  /*1e40*/  IMAD R4, R21, R14.reuse, RZ ;  /* 0x0000000e15047224 */ /* 0x081fe400078e02ff */
[----:B------:R-:W-:-:S04]  /*1e50*/  IMAD.WIDE.U32 R162, R23, R14, R8 ;  /* 0x0000000e17a27225 */ /* 0x000fc800078e0008 */
[----:B------:R-:W-:Y:S02]  /*1e60*/  IMAD R159, R23, R15, R4 ;  /* 0x0000000f179f7224 */ /* 0x000fe400078e0204 */
[-C--:B-1----:R-:W-:Y:S02]  /*1e70*/  IMAD R6, R7, R164.reuse, RZ ;  /* 0x000000a407067224 */ /* 0x082fe400078e02ff */
[----:B------:R-:W-:Y:S02]  /*1e80*/  IMAD.IADD R21, R163, 0x1, R159 ;  /* 0x00000001a3157824 */ /* 0x000fe400078e029f */
[----:B------:R-:W-:Y:S02]  /*1e90*/  IMAD.MOV.U32 R20, RZ, RZ, R162 ;  /* 0x000000ffff147224 */ /* 0x000fe400078e00a2 */
[C---:B------:R-:W-:Y:S02]  /*1ea0*/  IMAD R161, R167.reuse, R165, R6 ;  /* 0x000000a5a7a17224 */ /* 0x040fe400078e0206 */
[----:B------:R-:W-:-:S04]  /*1eb0*/  IMAD.WIDE.U32 R4, R167, R164, R20 ;  /* 0x000000a4a7047225 */ /* 0x000fc800078e0014 */
[----:B------:R-:W-:Y:S01]  /*1ec0*/  IMAD.IADD R5, R5, 0x1, R161 ;  /* 0x0000000105057824 */ /* 0x000fe200078e02a1 */
[----:B--2---:R-:W-:-:S04]  /*1ed0*/  LEA R6, P0, R4, R12, 0x1 ;  /* 0x0000000c04067211 */ /* 0x004fc800078008ff */
[----:B------:R-:W-:-:S05]  /*1ee0*/  LEA.HI.X R7, R4, R13, R5, 0x1, P0 ;  /* 0x0000000d04077211 */ /* 0x000fca00000f0c05 */
[----:B------:R0:W2:Y:S01]  /*1ef0*/  @P1 LDG.E.LTC128B.U16 R15, desc[UR36][R6.64] ;  /* 0x00000024060f1981 */ /* 0x0000a2000c1e1520 */
[----:B------:R-:W-:Y:S01]  /*1f00*/  IMAD.WIDE.U32 R156, R167, R164, R8 ;  /* 0x000000a4a79c7225 */ /* 0x000fe200078e0008 */
[----:B------:R-:W-:Y:S03]  /*1f10*/  BSSY B1, `(.L_x_30) ;  /* 0x0000013000017945 */ /* 0x000fe60003800000 */
[----:B------:R-:W-:Y:S02]  /*1f20*/  IMAD.IADD R157, R161, 0x1, R157 ;  /* 0x00000001a19d7824 */ /* 0x000fe400078e029d */
[----:B------:R-:W-:-:S04]  /*1f30*/  IMAD.WIDE.U32 R156, R23, R14, R156 ;  /* 0x0000000e179c7225 */ /* 0x000fc800078e009c */
[----:B0-----:R-:W-:Y:S01]  /*1f40*/  IMAD.IADD R7, R159, 0x1, R157 ;  /* 0x000000019f077824 */ /* 0x001fe200078e029d */
[----:B------:R-:W-:Y:S02]  /*1f50*/  LEA R6, P4, R156, R12, 0x1 ;  /* 0x0000000c9c067211 */ /* 0x000fe400078808ff */
[----:B------:R-:W-:Y:S02]  /*1f60*/  SHF.L.U64.HI R157, R164, 0x3, R165 ;  /* 0x00000003a49d7819 */ /* 0x000fe400000102a5 */
[----:B------:R-:W-:Y:S01]  /*1f70*/  LEA.HI.X R7, R156, R13, R7, 0x1, P4 ;  /* 0x0000000d9c077211 */ /* 0x000fe200020f0c07 */
[----:B------:R-:W-:Y:S02]  /*1f80*/  IMAD.SHL.U32 R156, R164, 0x8, RZ ;  /* 0x00000008a49c7824 */ /* 0x000fe400078e00ff */
[----:B--2---:R-:W-:-:S05]  /*1f90*/  HADD2.F32 R4, -RZ, R15.H0_H0 ;  /* 0x2000000fff047230 */ /* 0x004fca0000004100 */
[----:B------:R-:W-:Y:S01]  /*1fa0*/  FMUL R5, R4, R155 ;  /* 0x0000009b04057220 */ /* 0x000fe20000400000 */
[----:B------:R-:W-:-:S03]  /*1fb0*/  LEA R4, P0, R160, UR4, 0x1 ;  /* 0x00000004a0047c11 */ /* 0x000fc6000f8008ff */
[----:B------:R-:W-:Y:S01]  /*1fc0*/  FFMA R24, R24, R154, R5 ;  /* 0x0000009a18187223 */ /* 0x000fe20000000005 */
[----:B------:R-:W-:Y:S02]  /*1fd0*/  LEA.HI.X R5, R160, UR5, R169, 0x1, P0 ;  /* 0x00000005a0057c11 */ /* 0x000fe400080f0ca9 */
[----:B------:R-:W-:Y:S02]  /*1fe0*/  ISETP.GT.AND P0, PT, R3, 0x1, PT ;  /* 0x000000010300780c */ /* 0x000fe40003f04270 */
[----:B------:R-:W-:Y:S02]  /*1ff0*/  F2FP.F16.F32.PACK_AB R24, RZ, R24 ;  /* 0x00000018ff18723e */ /* 0x000fe400000000ff */
[----:B------:R-:W-:-:S03]  /*2000*/  ISETP.GT.AND P3, PT, R0, RZ, P0 ;  /* 0x000000ff0000720c */ /* 0x000fc60000764270 */
[----:B------:R0:W-:Y:S10]  /*2010*/  @P1 STG.E.U16 desc[UR36][R4.64], R24 ;  /* 0x0000001804001986 */ /* 0x0001f4000c101524 */
[----:B------:R-:W-:Y:S05]  /*2020*/  @!P3 BRA `(.L_x_31) ;  /* 0x000000000004b947 */ /* 0x000fea0003800000 */
[----:B------:R1:W5:Y:S02]  /*2030*/  LDG.E.LTC128B.U16 R15, desc[UR36][R6.64+0x2] ;  /* 0x00000224060f7981 */ /* 0x000364000c1e1520 */
.L_x_31:
[----:B------:R-:W-:Y:S05]  /*2040*/  BSYNC B1 ;  /* 0x0000000000017941 */ /* 0x000fea0003800000 */
.L_x_30:
[----:B-----5:R-:W-:Y:S01]  /*2050*/  HADD2.F32 R20, -RZ, R15.H0_H0 ;  /* 0x2000000fff147230 */ /* 0x020fe20000004100 */
[----:B------:R-:W-:Y:S01]  /*2060*/  ISETP.GT.AND P2, PT, R0, 0x8, P2 ;  /* 0x000000080000780c */ /* 0x000fe20001744270 */
[----:B------:R-:W-:Y:S01]  /*2070*/  IMAD.WIDE.U32 R156, R167, R164, R156 ;  /* 0x000000a4a79c7225 */ /* 0x000fe200078e009c */
[----:B------:R-:W-:-:S03]  /*2080*/  PRMT R152, R15, 0x7610, R152 ;  /* 0x000076100f987816 */ /* 0x000fc60000000098 */
[----:B------:R-:W-:Y:S01]  /*2090*/  FMUL R20, R20, R155 ;  /* 0x0000009b14147220 */ /* 0x000fe20000400000 */
[----:B------:R-:W-:Y:S01]  /*20a0*/  IMAD.IADD R161, R161, 0x1, R157 ;  /* 0x00000001a1a17824 */ /* 0x000fe200078e029d */
[----:B------:R-:W-:Y:S02]  /*20b0*/  IADD3 R162, P1, R162, R156, RZ ;  /* 0x0000009ca2a27210 */ /* 0x000fe40007f3e0ff */
[----:B------:R-:W-:-:S03]  /*20c0*/  FFMA R25, R25, R154, R20 ;  /* 0x0000009a19197223 */ /* 0x000fc60000000014 */
[----:B------:R-:W-:Y:S01]  /*20d0*/  IMAD.X R21, R161, 0x1, R21, P1 ;  /* 0x00000001a1157824 */ /* 0x000fe200008e0615 */
[C---:B------:R-:W-:Y:S02]  /*20e0*/  LEA R20, P1, R162.reuse, R12, 0x1 ;  /* 0x0000000ca2147211 */ /* 0x040fe400078208ff */
[----:B------:R-:W-:Y:S02]  /*20f0*/  F2FP.F16.F32.PACK_AB R25, RZ, R25 ;  /* 0x00000019ff19723e */ /* 0x000fe400000000ff */
[----:B------:R-:W-:Y:S02]  /*2100*/  LEA.HI.X R21, R162, R13, R21, 0x1, P1 ;  /* 0x0000000da2157211 */ /* 0x000fe400008f0c15 */
[----:B------:R-:W-:-:S05]  /*2110*/  PRMT R157, R25, 0x7610, R157 ;  /* 0x00007610199d7816 */ /* 0x000fca000000009d */
[----:B------:R2:W-:Y:S04]  /*2120*/  @P3 STG.E.U16 desc[UR36][R4.64+0x2], R157 ;  /* 0x0000029d04003986 */ /* 0x0005e8000c101524 */
[----:B------:R-:W0:Y:S01]  /*2130*/  @P2 LDG.E.LTC128B.U16 R152, desc[UR36][R20.64] ;  /* 0x0000002414982981 */ /* 0x000e22000c1e1520 */
[----:B------:R-:W-:Y:S01]  /*2140*/  IADD3 R8, P1, R8, R156, RZ ;  /* 0x0000009c08087210 */ /* 0x000fe20007f3e0ff */
[----:B------:R-:W-:Y:S01]  /*2150*/  BSSY B1, `(.L_x_32) ;  /* 0x0000011000017945 */ /* 0x000fe20003800000 */
[----:B------:R-:W-:Y:S02]  /*2160*/  SHF.L.U64.HI R11, R10, 0x4, R11 ;  /* 0x000000040a0b7819 */ /* 0x000fe4000001020b */
[----:B------:R-:W-:Y:S01]  /*2170*/  ISETP.GT.AND P0, PT, R0, 0x8, P0 ;  /* 0x000000080000780c */ /* 0x000fe20000704270 */
[----:B------:R-:W-:Y:S01]  /*2180*/  IMAD.X R9, R9, 0x1, R161, P1 ;  /* 0x0000000109097824 */ /* 0x000fe200008e06a1 */
[----:B------:R-:W-:Y:S01]  /*2190*/  LEA R10, P1, R10, R4, 0x4 ;  /* 0x000000040a0a7211 */ /* 0x000fe200078220ff */
[----:B------:R-:W-:-:S04]  /*21a0*/  IMAD.WIDE.U32 R14, R23, R14, R8 ;  /* 0x0000000e170e7225 */ /* 0x000fc800078e0008 */
[----:B------:R-:W-:Y:S01]  /*21b0*/  IMAD.X R11, R11, 0x1, R5, P1 ;  /* 0x000000010b0b7824 */ /* 0x000fe200008e0605 */
[----:B------:R-:W-:Y:S01]  /*21c0*/  LEA R8, P3, R14, R12, 0x1 ;  /* 0x0000000c0e087211 */ /* 0x000fe200078608ff */
[----:B------:R-:W-:-:S05]  /*21d0*/  IMAD.IADD R9, R159, 0x1, R15 ;  /* 0x000000019f097824 */ /* 0x000fca00078e020f */
[----:B------:R-:W-:Y:S01]  /*21e0*/  LEA.HI.X R9, R14, R13, R9, 0x1, P3 ;  /* 0x0000000d0e097211 */ /* 0x000fe200018f0c09 */
[----:B0-----:R-:W-:-:S05]  /*21f0*/  HADD2.F32 R24, -RZ, R152.H0_H0 ;  /* 0x20000098ff187230 */ /* 0x001fca0000004100 */
[----:B------:R-:W-:-:S04]  /*2200*/  FMUL R25, R24, R155 ;  /* 0x0000009b18197220 */ /* 0x000fc80000400000 */
[----:B------:R-:W-:-:S05]  /*2210*/  FFMA R25, R26, R154, R25 ;  /* 0x0000009a1a197223 */ /* 0x000fca0000000019 */
[----:B------:R-:W-:-:S05]  /*2220*/  F2FP.F16.F32.PACK_AB R25, RZ, R25 ;  /* 0x00000019ff19723e */ /* 0x000fca00000000ff */
[----:B------:R2:W-:Y:S01]  /*2230*/  @P2 STG.E.U16 desc[UR36][R10.64], R25 ;  /* 0x000000190a002986 */ /* 0x0005e2000c101524 */
[----:B------:R-:W-:Y:S05]  /*2240*/  @!P0 BRA `(.L_x_33) ;  /* 0x0000000000048947 */ /* 0x000fea0003800000 */
[----:B------:R0:W5:Y:S02]  /*2250*/  LDG.E.LTC128B.U16 R152, desc[UR36][R8.64+0x2] ;  /* 0x0000022408987981 */ /* 0x000164000c1e1520 */
.L_x_33:
[----:B------:R-:W-:Y:S05]  /*2260*/  BSYNC B1 ;  /* 0x0000000000017941 */ /* 0x000fea0003800000 */
.L_x_32:
[----:B-----5:R-:W-:Y:S01]  /*2270*/  HADD2.F32 R12, -RZ, R152.H0_H0 ;  /* 0x20000098ff0c7230 */ /* 0x020fe20000004100 */
[----:B------:R-:W-:Y:S01]  /*2280*/  ISETP.GT.AND P1, PT, R3, 0x8, PT ;  /* 0x000000080300780c */ /* 0x000fe20003f24270 */
[----:B------:R-:W-:Y:S03]  /*2290*/  BSSY B1, `(.L_x_34) ;  /* 0x0000008000017945 */ /* 0x000fe60003800000 */
[----:B------:R-:W-:Y:S01]  /*22a0*/  FMUL R12, R12, R155 ;  /* 0x0000009b0c0c7220 */ /* 0x000fe20000400000 */
[----:B------:R-:W-:-:S03]  /*22b0*/  ISETP.GT.AND P2, PT, R0, RZ, P1 ;  /* 0x000000ff0000720c */ /* 0x000fc60000f44270 */
[----:B------:R-:W-:-:S05]  /*22c0*/  FFMA R12, R27, R154, R12 ;  /* 0x0000009a1b0c7223 */ /* 0x000fca000000000c */
[----:B------:R-:W-:-:S05]  /*22d0*/  F2FP.F16.F32.PACK_AB R12, RZ, R12 ;  /* 0x0000000cff0c723e */ /* 0x000fca00000000ff */
[----:B------:R3:W-:Y:S01]  /*22e0*/  @P0 STG.E.U16 desc[UR36][R10.64+0x2], R12 ;  /* 0x0000020c0a000986 */ /* 0x0007e2000c101524 */
[----:B------:R-:W-:Y:S05]  /*22f0*/  @!P2 BRA `(.L_x_35) ;  /* 0x000000000004a947 */ /* 0x000fea0003800000 */
[----:B------:R4:W5:Y:S02]  /*2300*/  LDG.E.LTC128B.U16 R152, desc[UR36][R6.64+0x10] ;  /* 0x0000102406987981 */ /* 0x000964000c1e1520 */
.L_x_35:
[----:B------:R-:W-:Y:S05]  /*2310*/  BSYNC B1 ;  /* 0x0000000000017941 */ /* 0x000fea0003800000 */
.L_x_34:
[----:B---3-5:R-:W-:Y:S01]  /*2320*/  HADD2.F32 R12, -RZ, R152.H0_H0 ;  /* 0x20000098ff0c7230 */ /* 0x028fe20000004100 */
        /* <DEDUP_REMOVED lines=9> */
.L_x_37:
[----:B------:R-:W-:Y:S05]  /*23c0*/  BSYNC B1 ;  /* 0x0000000000017941 */ /* 0x000fea0003800000 */
.L_x_36:
[----:B-----5:R-:W-:Y:S01]  /*23d0*/  HADD2.F32 R12, -RZ, R152.H0_H0 ;  /* 0x20000098ff0c7230 */ /* 0x020fe20000004100 */
[----:B------:R-:W-:Y:S01]  /*23e0*/  ISETP.GT.AND P1, PT, R0, 0x8, P1 ;  /* 0x000000080000780c */ /* 0x000fe20000f24270 */
[----:B------:R-:W-:Y:S03]  /*23f0*/  BSSY B1, `(.L_x_38) ;  /* 0x0000007000017945 */ /* 0x000fe60003800000 */
[----:B------:R-:W-:-:S04]  /*2400*/  FMUL R12, R12, R155 ;  /* 0x0000009b0c0c7220 */ /* 0x000fc80000400000 */
[----:B------:R-:W-:-:S05]  /*2410*/  FFMA R12, R29, R154, R12 ;  /* 0x0000009a1d0c7223 */ /* 0x000fca000000000c */
[----:B------:R-:W-:-:S05]  /*2420*/  F2FP.F16.F32.PACK_AB R12, RZ, R12 ;  /* 0x0000000cff0c723e */ /* 0x000fca00000000ff */
[----:B------:R0:W-:Y:S01]  /*2430*/  @P3 STG.E.U16 desc[UR36][R4.64+0x12], R12 ;  /* 0x0000120c04003986 */ /* 0x0001e2000c101524 */
[----:B------:R-:W-:Y:S05]  /*2440*/  @!P1 BRA `(.L_x_39) ;  /* 0x0000000000049947 */ /* 0x000fea0003800000 */
[----:B------:R0:W5:Y:S02]  /*2450*/  LDG.E.LTC128B.U16 R152, desc[UR36][R8.64+0x10] ;  /* 0x0000102408987981 */ /* 0x000164000c1e1520 */
.L_x_39:
[----:B------:R-:W-:Y:S05]  /*2460*/  BSYNC B1 ;  /* 0x0000000000017941 */ /* 0x000fea0003800000 */
.L_x_38:
[----:B0----5:R-:W-:Y:S01]  /*2470*/  HADD2.F32 R12, -RZ, R152.H0_H0 ;  /* 0x20000098ff0c7230 */ /* 0x021fe20000004100 */
[----:B------:R-:W-:Y:S01]  /*2480*/  ISETP.GT.AND P0, PT, R0, 0x8, P0 ;  /* 0x000000080000780c */ /* 0x000fe20000704270 */
[----:B------:R-:W-:Y:S03]  /*2490*/  BSSY B1, `(.L_x_40) ;  /* 0x0000007000017945 */ /* 0x000fe60003800000 */
[----:B---3--:R-:W-:-:S04]  /*24a0*/  FMUL R13, R12, R155 ;  /* 0x0000009b0c0d7220 */ /* 0x008fc80000400000 */
[----:B------:R-:W-:-:S05]  /*24b0*/  FFMA R13, R30, R154, R13 ;  /* 0x0000009a1e0d7223 */ /* 0x000fca000000000d */
[----:B------:R-:W-:-:S05]  /*24c0*/  F2FP.F16.F32.PACK_AB R13, RZ, R13 ;  /* 0x0000000dff0d723e */ /* 0x000fca00000000ff */
[----:B------:R0:W-:Y:S01]  /*24d0*/  @P1 STG.E.U16 desc[UR36][R10.64+0x10], R13 ;  /* 0x0000100d0a001986 */ /* 0x0001e2000c101524 */
[----:B------:R-:W-:Y:S05]  /*24e0*/  @!P0 BRA `(.L_x_41) ;  /* 0x0000000000048947 */ /* 0x000fea0003800000 */
[----:B------:R3:W5:Y:S02]  /*24f0*/  LDG.E.LTC128B.U16 R152, desc[UR36][R8.64+0x12] ;  /* 0x0000122408987981 */ /* 0x000764000c1e1520 */
.L_x_41:
[----:B------:R-:W-:Y:S05]  /*2500*/  BSYNC B1 ;  /* 0x0000000000017941 */ /* 0x000fea0003800000 */
.L_x_40:
        /* <DEDUP_REMOVED lines=10> */
.L_x_43:
[----:B------:R-:W-:Y:S05]  /*25b0*/  BSYNC B1 ;  /* 0x0000000000017941 */ /* 0x000fea0003800000 */
.L_x_42:
[----:B0----5:R-:W-:Y:S01]  /*25c0*/  HADD2.F32 R12, -RZ, R152.H0_H0 ;  /* 0x20000098ff0c7230 */ /* 0x021fe20000004100 */
        /* <DEDUP_REMOVED lines=9> */
.L_x_45:
[----:B------:R-:W-:Y:S05]  /*2660*/  BSYNC B1 ;  /* 0x0000000000017941 */ /* 0x000fea0003800000 */
.L_x_44:
        /* <DEDUP_REMOVED lines=9> */
.L_x_47:
[----:B------:R-:W-:Y:S05]  /*2700*/  BSYNC B1 ;  /* 0x0000000000017941 */ /* 0x000fea0003800000 */
.L_x_46:
[----:B0----5:R-:W-:Y:S01]  /*2710*/  HADD2.F32 R12, -RZ, R152.H0_H0 ;  /* 0x20000098ff0c7230 */ /* 0x021fe20000004100 */
        /* <DEDUP_REMOVED lines=8> */
.L_x_49:
[----:B------:R-:W-:Y:S05]  /*27a0*/  BSYNC B1 ;  /* 0x0000000000017941 */ /* 0x000fea0003800000 */
.L_x_48:
        /* <DEDUP_REMOVED lines=10> */
.L_x_51:
[----:B------:R-:W-:Y:S05]  /*2850*/  BSYNC B1 ;  /* 0x0000000000017941 */ /* 0x000fea0003800000 */
.L_x_50:
        /* <DEDUP_REMOVED lines=10> */
.L_x_53:
[----:B------:R-:W-:Y:S05]  /*2900*/  BSYNC B1 ;  /* 0x0000000000017941 */ /* 0x000fea0003800000 */
.L_x_52:
        /* <DEDUP_REMOVED lines=9> */
.L_x_55:
[----:B------:R-:W-:Y:S05]  /*29a0*/  BSYNC B1 ;  /* 0x0000000000017941 */ /* 0x000fea0003800000 */
.L_x_54:
        /* <DEDUP_REMOVED lines=9> */
.L_x_57:
[----:B------:R-:W-:Y:S05]  /*2a40*/  BSYNC B1 ;  /* 0x0000000000017941 */ /* 0x000fea0003800000 */
.L_x_56:
        /* <DEDUP_REMOVED lines=10> */
.L_x_59:
[----:B------:R-:W-:Y:S05]  /*2af0*/  BSYNC B1 ;  /* 0x0000000000017941 */ /* 0x000fea0003800000 */
.L_x_58:
        /* <DEDUP_REMOVED lines=10> */
.L_x_61:
[----:B------:R-:W-:Y:S05]  /*2ba0*/  BSYNC B1 ;  /* 0x0000000000017941 */ /* 0x000fea0003800000 */
.L_x_60:
        /* <DEDUP_REMOVED lines=9> */
.L_x_63:
[----:B------:R-:W-:Y:S05]  /*2c40*/  BSYNC B1 ;  /* 0x0000000000017941 */ /* 0x000fea0003800000 */
.L_x_62:
        /* <DEDUP_REMOVED lines=9> */
.L_x_65:
[----:B------:R-:W-:Y:S05]  /*2ce0*/  BSYNC B1 ;  /* 0x0000000000017941 */ /* 0x000fea0003800000 */
.L_x_64:
        /* <DEDUP_REMOVED lines=10> */
.L_x_67:
[----:B------:R-:W-:Y:S05]  /*2d90*/  BSYNC B1 ;  /* 0x0000000000017941 */ /* 0x000fea0003800000 */
.L_x_66:
        /* <DEDUP_REMOVED lines=10> */
.L_x_69:
[----:B------:R-:W-:Y:S05]  /*2e40*/  BSYNC B1 ;  /* 0x0000000000017941 */ /* 0x000fea0003800000 */
.L_x_68:
        /* <DEDUP_REMOVED lines=9> */
.L_x_71:
[----:B------:R-:W-:Y:S05]  /*2ee0*/  BSYNC B1 ;  /* 0x0000000000017941 */ /* 0x000fea0003800000 */
.L_x_70:
        /* <DEDUP_REMOVED lines=9> */
.L_x_73:
[----:B------:R-:W-:Y:S05]  /*2f80*/  BSYNC B1 ;  /* 0x0000000000017941 */ /* 0x000fea0003800000 */
.L_x_72:
        /* <DEDUP_REMOVED lines=10> */
.L_x_75:
[----:B------:R-:W-:Y:S05]  /*3030*/  BSYNC B1 ;  /* 0x0000000000017941 */ /* 0x000fea0003800000 */
.L_x_74:
        /* <DEDUP_REMOVED lines=10> */
.L_x_77:
[----:B------:R-:W-:Y:S05]  /*30e0*/  BSYNC B1 ;  /* 0x0000000000017941 */ /* 0x000fea0003800000 */
.L_x_76:
        /* <DEDUP_REMOVED lines=9> */
.L_x_79:
[----:B------:R-:W-:Y:S05]  /*3180*/  BSYNC B1 ;  /* 0x0000000000017941 */ /* 0x000fea0003800000 */
.L_x_78:
        /* <DEDUP_REMOVED lines=9> */
.L_x_81:
[----:B------:R-:W-:Y:S05]  /*3220*/  BSYNC B1 ;  /* 0x0000000000017941 */ /* 0x000fea0003800000 */
.L_x_80:
        /* <DEDUP_REMOVED lines=10> */
.L_x_83:
[----:B------:R-:W-:Y:S05]  /*32d0*/  BSYNC B1 ;  /* 0x0000000000017941 */ /* 0x000fea0003800000 */
.L_x_82:
        /* <DEDUP_REMOVED lines=10> */
.L_x_85:
[----:B------:R-:W-:Y:S05]  /*3380*/  BSYNC B1 ;  /* 0x0000000000017941 */ /* 0x000fea0003800000 */
.L_x_84:
        /* <DEDUP_REMOVED lines=9> */
.L_x_87:
[----:B------:R-:W-:Y:S05]  /*3420*/  BSYNC B1 ;  /* 0x0000000000017941 */ /* 0x000fea0003800000 */
.L_x_86:
        /* <DEDUP_REMOVED lines=9> */
.L_x_89:
[----:B------:R-:W-:Y:S05]  /*34c0*/  BSYNC B1 ;  /* 0x0000000000017941 */ /* 0x000fea0003800000 */
.L_x_88:
        /* <DEDUP_REMOVED lines=10> */
.L_x_91:
[----:B------:R-:W-:Y:S05]  /*3570*/  BSYNC B1 ;  /* 0x0000000000017941 */ /* 0x000fea0003800000 */
.L_x_90:
        /* <DEDUP_REMOVED lines=10> */
.L_x_93:
[----:B------:R-:W-:Y:S05]  /*3620*/  BSYNC B1 ;  /* 0x0000000000017941 */ /* 0x000fea0003800000 */
.L_x_92:
        /* <DEDUP_REMOVED lines=9> */
.L_x_95:
[----:B------:R-:W-:Y:S05]  /*36c0*/  BSYNC B1 ;  /* 0x0000000000017941 */ /* 0x000fea0003800000 */
.L_x_94:
        /* <DEDUP_REMOVED lines=9> */
.L_x_97:
[----:B------:R-:W-:Y:S05]  /*3760*/  BSYNC B1 ;  /* 0x0000000000017941 */ /* 0x000fea0003800000 */
.L_x_96:
        /* <DEDUP_REMOVED lines=10> */
.L_x_99:
[----:B------:R-:W-:Y:S05]  /*3810*/  BSYNC B1 ;  /* 0x0000000000017941 */ /* 0x000fea0003800000 */
.L_x_98:
        /* <DEDUP_REMOVED lines=10> */
.L_x_101:
[----:B------:R-:W-:Y:S05]  /*38c0*/  BSYNC B1 ;  /* 0x0000000000017941 */ /* 0x000fea0003800000 */
.L_x_100:
        /* <DEDUP_REMOVED lines=9> */
.L_x_103:
[----:B------:R-:W-:Y:S05]  /*3960*/  BSYNC B1 ;  /* 0x0000000000017941 */ /* 0x000fea0003800000 */
.L_x_102:
        /* <DEDUP_REMOVED lines=9> */
.L_x_105:
[----:B------:R-:W-:Y:S05]  /*3a00*/  BSYNC B1 ;  /* 0x0000000000017941 */ /* 0x000fea0003800000 */
.L_x_104:
        /* <DEDUP_REMOVED lines=10> */
.L_x_107:
[----:B------:R-:W-:Y:S05]  /*3ab0*/  BSYNC B1 ;  /* 0x0000000000017941 */ /* 0x000fea0003800000 */
.L_x_106:
        /* <DEDUP_REMOVED lines=10> */
.L_x_109:
[----:B------:R-:W-:Y:S05]  /*3b60*/  BSYNC B1 ;  /* 0x0000000000017941 */ /* 0x000fea0003800000 */
.L_x_108:
        /* <DEDUP_REMOVED lines=9> */
.L_x_111:
[----:B------:R-:W-:Y:S05]  /*3c00*/  BSYNC B1 ;  /* 0x0000000000017941 */ /* 0x000fea0003800000 */
.L_x_110:
        /* <DEDUP_REMOVED lines=9> */
.L_x_113:
[----:B------:R-:W-:Y:S05]  /*3ca0*/  BSYNC B1 ;  /* 0x0000000000017941 */ /* 0x000fea0003800000 */
.L_x_112:
        /* <DEDUP_REMOVED lines=10> */
.L_x_115:
[----:B------:R-:W-:Y:S05]  /*3d50*/  BSYNC B1 ;  /* 0x0000000000017941 */ /* 0x000fea0003800000 */
.L_x_114:
        /* <DEDUP_REMOVED lines=10> */
.L_x_117:
[----:B------:R-:W-:Y:S05]  /*3e00*/  BSYNC B1 ;  /* 0x0000000000017941 */ /* 0x000fea0003800000 */
.L_x_116:
        /* <DEDUP_REMOVED lines=9> */
.L_x_119:
[----:B------:R-:W-:Y:S05]  /*3ea0*/  BSYNC B1 ;  /* 0x0000000000017941 */ /* 0x000fea0003800000 */
.L_x_118:
        /* <DEDUP_REMOVED lines=9> */
.L_x_121:
[----:B------:R-:W-:Y:S05]  /*3f40*/  BSYNC B1 ;  /* 0x0000000000017941 */ /* 0x000fea0003800000 */
.L_x_120:
        /* <DEDUP_REMOVED lines=10> */
.L_x_123:
[----:B------:R-:W-:Y:S05]  /*3ff0*/  BSYNC B1 ;  /* 0x0000000000017941 */ /* 0x000fea0003800000 */
.L_x_122:
        /* <DEDUP_REMOVED lines=10> */
.L_x_125:
[----:B------:R-:W-:Y:S05]  /*40a0*/  BSYNC B1 ;  /* 0x0000000000017941 */ /* 0x000fea0003800000 */
.L_x_124:
        /* <DEDUP_REMOVED lines=9> */
.L_x_127:
[----:B------:R-:W-:Y:S05]  /*4140*/  BSYNC B1 ;  /* 0x0000000000017941 */ /* 0x000fea0003800000 */
.L_x_126:
        /* <DEDUP_REMOVED lines=9> */
.L_x_129:
[----:B------:R-:W-:Y:S05]  /*41e0*/  BSYNC B1 ;  /* 0x0000000000017941 */ /* 0x000fea0003800000 */
.L_x_128:
        /* <DEDUP_REMOVED lines=10> */
.L_x_131:
[----:B------:R-:W-:Y:S05]  /*4290*/  BSYNC B1 ;  /* 0x0000000000017941 */ /* 0x000fea0003800000 */
.L_x_130:
        /* <DEDUP_REMOVED lines=10> */
.L_x_133:
[----:B------:R-:W-:Y:S05]  /*4340*/  BSYNC B1 ;  /* 0x0000000000017941 */ /* 0x000fea0003800000 */
.L_x_132:
        /* <DEDUP_REMOVED lines=9> */
.L_x_135:
[----:B------:R-:W-:Y:S05]  /*43e0*/  BSYNC B1 ;  /* 0x0000000000017941 */ /* 0x000fea0003800000 */
.L_x_134:
        /* <DEDUP_REMOVED lines=9> */
.L_x_137:
[----:B------:R-:W-:Y:S05]  /*4480*/  BSYNC B1 ;  /* 0x0000000000017941 */ /* 0x000fea0003800000 */
.L_x_136:
        /* <DEDUP_REMOVED lines=10> */
.L_x_139:
[----:B------:R-:W-:Y:S05]  /*4530*/  BSYNC B1 ;  /* 0x0000000000017941 */ /* 0x000fea0003800000 */
.L_x_138:
        /* <DEDUP_REMOVED lines=10> */
.L_x_141:
[----:B------:R-:W-:Y:S05]  /*45e0*/  BSYNC B1 ;  /* 0x0000000000017941 */ /* 0x000fea0003800000 */
.L_x_140:
        /* <DEDUP_REMOVED lines=9> */
.L_x_143:
[----:B------:R-:W-:Y:S05]  /*4680*/  BSYNC B1 ;  /* 0x0000000000017941 */ /* 0x000fea0003800000 */
.L_x_142:
        /* <DEDUP_REMOVED lines=9> */
.L_x_145:
[----:B------:R-:W-:Y:S05]  /*4720*/  BSYNC B1 ;  /* 0x0000000000017941 */ /* 0x000fea0003800000 */
.L_x_144:
        /* <DEDUP_REMOVED lines=10> */
.L_x_147:
[----:B------:R-:W-:Y:S05]  /*47d0*/  BSYNC B1 ;  /* 0x0000000000017941 */ /* 0x000fea0003800000 */
.L_x_146:
        /* <DEDUP_REMOVED lines=10> */
.L_x_149:
[----:B------:R-:W-:Y:S05]  /*4880*/  BSYNC B1 ;  /* 0x0000000000017941 */ /* 0x000fea0003800000 */
.L_x_148:
        /* <DEDUP_REMOVED lines=9> */
.L_x_151:
[----:B------:R-:W-:Y:S05]  /*4920*/  BSYNC B1 ;  /* 0x0000000000017941 */ /* 0x000fea0003800000 */
.L_x_150:
        /* <DEDUP_REMOVED lines=9> */
.L_x_153:
[----:B------:R-:W-:Y:S05]  /*49c0*/  BSYNC B1 ;  /* 0x0000000000017941 */ /* 0x000fea0003800000 */
.L_x_152:
        /* <DEDUP_REMOVED lines=10> */
.L_x_155:
[----:B------:R-:W-:Y:S05]  /*4a70*/  BSYNC B1 ;  /* 0x0000000000017941 */ /* 0x000fea0003800000 */
.L_x_154:
        /* <DEDUP_REMOVED lines=10> */
.L_x_157:
[----:B------:R-:W-:Y:S05]  /*4b20*/  BSYNC B1 ;  /* 0x0000000000017941 */ /* 0x000fea0003800000 */
.L_x_156:
        /* <DEDUP_REMOVED lines=9> */
.L_x_159:
[----:B------:R-:W-:Y:S05]  /*4bc0*/  BSYNC B1 ;  /* 0x0000000000017941 */ /* 0x000fea0003800000 */
.L_x_158:
        /* <DEDUP_REMOVED lines=9> */
.L_x_161:
[----:B------:R-:W-:Y:S05]  /*4c60*/  BSYNC B1 ;  /* 0x0000000000017941 */ /* 0x000fea0003800000 */
.L_x_160:
        /* <DEDUP_REMOVED lines=10> */
.L_x_163:
[----:B------:R-:W-:Y:S05]  /*4d10*/  BSYNC B1 ;  /* 0x0000000000017941 */ /* 0x000fea0003800000 */
.L_x_162:
        /* <DEDUP_REMOVED lines=10> */
.L_x_165:
[----:B------:R-:W-:Y:S05]  /*4dc0*/  BSYNC B1 ;  /* 0x0000000000017941 */ /* 0x000fea0003800000 */
.L_x_164:
        /* <DEDUP_REMOVED lines=9> */
.L_x_167:
[----:B------:R-:W-:Y:S05]  /*4e60*/  BSYNC B1 ;  /* 0x0000000000017941 */ /* 0x000fea0003800000 */
.L_x_166:
        /* <DEDUP_REMOVED lines=9> */
.L_x_169:
[----:B------:R-:W-:Y:S05]  /*4f00*/  BSYNC B1 ;  /* 0x0000000000017941 */ /* 0x000fea0003800000 */
.L_x_168:
        /* <DEDUP_REMOVED lines=10> */
.L_x_171:
[----:B------:R-:W-:Y:S05]  /*4fb0*/  BSYNC B1 ;  /* 0x0000000000017941 */ /* 0x000fea0003800000 */
.L_x_170:
        /* <DEDUP_REMOVED lines=10> */
.L_x_173:
[----:B------:R-:W-:Y:S05]  /*5060*/  BSYNC B1 ;  /* 0x0000000000017941 */ /* 0x000fea0003800000 */
.L_x_172:
        /* <DEDUP_REMOVED lines=9> */
.L_x_175:
[----:B------:R-:W-:Y:S05]  /*5100*/  BSYNC B1 ;  /* 0x0000000000017941 */ /* 0x000fea0003800000 */
.L_x_174:
        /* <DEDUP_REMOVED lines=9> */
.L_x_177:
[----:B------:R-:W-:Y:S05]  /*51a0*/  BSYNC B1 ;  /* 0x0000000000017941 */ /* 0x000fea0003800000 */
.L_x_176:
        /* <DEDUP_REMOVED lines=10> */
.L_x_179:
[----:B------:R-:W-:Y:S05]  /*5250*/  BSYNC B1 ;  /* 0x0000000000017941 */ /* 0x000fea0003800000 */
.L_x_178:
        /* <DEDUP_REMOVED lines=10> */
.L_x_181:
[----:B------:R-:W-:Y:S05]  /*5300*/  BSYNC B1 ;  /* 0x0000000000017941 */ /* 0x000fea0003800000 */
.L_x_180:
        /* <DEDUP_REMOVED lines=9> */
.L_x_183:
[----:B------:R-:W-:Y:S05]  /*53a0*/  BSYNC B1 ;  /* 0x0000000000017941 */ /* 0x000fea0003800000 */
.L_x_182:
        /* <DEDUP_REMOVED lines=9> */
.L_x_185:
[----:B------:R-:W-:Y:S05]  /*5440*/  BSYNC B1 ;  /* 0x0000000000017941 */ /* 0x000fea0003800000 */
.L_x_184:
        /* <DEDUP_REMOVED lines=10> */
.L_x_187:
[----:B------:R-:W-:Y:S05]  /*54f0*/  BSYNC B1 ;  /* 0x0000000000017941 */ /* 0x000fea0003800000 */
.L_x_186:
        /* <DEDUP_REMOVED lines=10> */
.L_x_189:
[----:B------:R-:W-:Y:S05]  /*55a0*/  BSYNC B1 ;  /* 0x0000000000017941 */ /* 0x000fea0003800000 */
.L_x_188:
        /* <DEDUP_REMOVED lines=9> */
.L_x_191:
[----:B------:R-:W-:Y:S05]  /*5640*/  BSYNC B1 ;  /* 0x0000000000017941 */ /* 0x000fea0003800000 */
.L_x_190:
        /* <DEDUP_REMOVED lines=9> */
.L_x_193:
[----:B------:R-:W-:Y:S05]  /*56e0*/  BSYNC B1 ;  /* 0x0000000000017941 */ /* 0x000fea0003800000 */
.L_x_192:
        /* <DEDUP_REMOVED lines=10> */
.L_x_195:
[----:B------:R-:W-:Y:S05]  /*5790*/  BSYNC B1 ;  /* 0x0000000000017941 */ /* 0x000fea0003800000 */
.L_x_194:
        /* <DEDUP_REMOVED lines=10> */
.L_x_197:
[----:B------:R-:W-:Y:S05]  /*5840*/  BSYNC B1 ;  /* 0x0000000000017941 */ /* 0x000fea0003800000 */
.L_x_196:
        /* <DEDUP_REMOVED lines=9> */
.L_x_199:
[----:B------:R-:W-:Y:S05]  /*58e0*/  BSYNC B1 ;  /* 0x0000000000017941 */ /* 0x000fea0003800000 */
.L_x_198:
        /* <DEDUP_REMOVED lines=9> */
.L_x_201:
[----:B------:R-:W-:Y:S05]  /*5980*/  BSYNC B1 ;  /* 0x0000000000017941 */ /* 0x000fea0003800000 */
.L_x_200:
        /* <DEDUP_REMOVED lines=10> */
.L_x_203:
[----:B------:R-:W-:Y:S05]  /*5a30*/  BSYNC B1 ;  /* 0x0000000000017941 */ /* 0x000fea0003800000 */
.L_x_202:
        /* <DEDUP_REMOVED lines=10> */
.L_x_205:
[----:B------:R-:W-:Y:S05]  /*5ae0*/  BSYNC B1 ;  /* 0x0000000000017941 */ /* 0x000fea0003800000 */
.L_x_204:
        /* <DEDUP_REMOVED lines=9> */
.L_x_207:
[----:B------:R-:W-:Y:S05]  /*5b80*/  BSYNC B1 ;  /* 0x0000000000017941 */ /* 0x000fea0003800000 */
.L_x_206:
        /* <DEDUP_REMOVED lines=9> */
.L_x_209:
[----:B------:R-:W-:Y:S05]  /*5c20*/  BSYNC B1 ;  /* 0x0000000000017941 */ /* 0x000fea0003800000 */
.L_x_208:
        /* <DEDUP_REMOVED lines=10> */
.L_x_211:
[----:B------:R-:W-:Y:S05]  /*5cd0*/  BSYNC B1 ;  /* 0x0000000000017941 */ /* 0x000fea0003800000 */
.L_x_210:
        /* <DEDUP_REMOVED lines=10> */
.L_x_213:
[----:B------:R-:W-:Y:S05]  /*5d80*/  BSYNC B1 ;  /* 0x0000000000017941 */ /* 0x000fea0003800000 */
.L_x_212:
        /* <DEDUP_REMOVED lines=9> */
.L_x_215:
[----:B------:R-:W-:Y:S05]  /*5e20*/  BSYNC B1 ;  /* 0x0000000000017941 */ /* 0x000fea0003800000 */
.L_x_214:
        /* <DEDUP_REMOVED lines=9> */
.L_x_217:
[----:B------:R-:W-:Y:S05]  /*5ec0*/  BSYNC B1 ;  /* 0x0000000000017941 */ /* 0x000fea0003800000 */
.L_x_216:
        /* <DEDUP_REMOVED lines=10> */
.L_x_219:
[----:B------:R-:W-:Y:S05]  /*5f70*/  BSYNC B1 ;  /* 0x0000000000017941 */ /* 0x000fea0003800000 */
.L_x_218:
        /* <DEDUP_REMOVED lines=10> */
.L_x_221:
[----:B------:R-:W-:Y:S05]  /*6020*/  BSYNC B1 ;  /* 0x0000000000017941 */ /* 0x000fea0003800000 */
.L_x_220:
        /* <DEDUP_REMOVED lines=9> */
.L_x_223:
[----:B------:R-:W-:Y:S05]  /*60c0*/  BSYNC B1 ;  /* 0x0000000000017941 */ /* 0x000fea0003800000 */
.L_x_222:
        /* <DEDUP_REMOVED lines=9> */
.L_x_225:
[----:B------:R-:W-:Y:S05]  /*6160*/  BSYNC B1 ;  /* 0x0000000000017941 */ /* 0x000fea0003800000 */
.L_x_224:
        /* <DEDUP_REMOVED lines=10> */
.L_x_227:
[----:B------:R-:W-:Y:S05]  /*6210*/  BSYNC B1 ;  /* 0x0000000000017941 */ /* 0x000fea0003800000 */
.L_x_226:
        /* <DEDUP_REMOVED lines=10> */
.L_x_229:
[----:B------:R-:W-:Y:S05]  /*62c0*/  BSYNC B1 ;  /* 0x0000000000017941 */ /* 0x000fea0003800000 */
.L_x_228:
        /* <DEDUP_REMOVED lines=9> */
.L_x_231:
[----:B------:R-:W-:Y:S05]  /*6360*/  BSYNC B1 ;  /* 0x0000000000017941 */ /* 0x000fea0003800000 */
.L_x_230:
        /* <DEDUP_REMOVED lines=9> */
.L_x_233:
[----:B------:R-:W-:Y:S05]  /*6400*/  BSYNC B1 ;  /* 0x0000000000017941 */ /* 0x000fea0003800000 */
.L_x_232:
        /* <DEDUP_REMOVED lines=10> */
.L_x_235:
[----:B------:R-:W-:Y:S05]  /*64b0*/  BSYNC B1 ;  /* 0x0000000000017941 */ /* 0x000fea0003800000 */
.L_x_234:
        /* <DEDUP_REMOVED lines=10> */
.L_x_237:
[----:B------:R-:W-:Y:S05]  /*6560*/  BSYNC B1 ;  /* 0x0000000000017941 */ /* 0x000fea0003800000 */
.L_x_236:
        /* <DEDUP_REMOVED lines=9> */
.L_x_239:
[----:B------:R-:W-:Y:S05]  /*6600*/  BSYNC B1 ;  /* 0x0000000000017941 */ /* 0x000fea0003800000 */
.L_x_238:
        /* <DEDUP_REMOVED lines=9> */
.L_x_241:
[----:B------:R-:W-:Y:S05]  /*66a0*/  BSYNC B1 ;  /* 0x0000000000017941 */ /* 0x000fea0003800000 */
.L_x_240:
        /* <DEDUP_REMOVED lines=10> */
.L_x_243:
[----:B------:R-:W-:Y:S05]  /*6750*/  BSYNC B1 ;  /* 0x0000000000017941 */ /* 0x000fea0003800000 */
.L_x_242:
        /* <DEDUP_REMOVED lines=10> */
.L_x_245:
[----:B------:R-:W-:Y:S05]  /*6800*/  BSYNC B1 ;  /* 0x0000000000017941 */ /* 0x000fea0003800000 */
.L_x_244:
        /* <DEDUP_REMOVED lines=9> */
.L_x_247:
[----:B------:R-:W-:Y:S05]  /*68a0*/  BSYNC B1 ;  /* 0x0000000000017941 */ /* 0x000fea0003800000 */
.L_x_246:
        /* <DEDUP_REMOVED lines=9> */
.L_x_249:
[----:B------:R-:W-:Y:S05]  /*6940*/  BSYNC B1 ;  /* 0x0000000000017941 */ /* 0x000fea0003800000 */
.L_x_248:
        /* <DEDUP_REMOVED lines=10> */
.L_x_251:
[----:B------:R-:W-:Y:S05]  /*69f0*/  BSYNC B1 ;  /* 0x0000000000017941 */ /* 0x000fea0003800000 */
.L_x_250:
        /* <DEDUP_REMOVED lines=10> */
.L_x_253:
[----:B------:R-:W-:Y:S05]  /*6aa0*/  BSYNC B1 ;  /* 0x0000000000017941 */ /* 0x000fea0003800000 */
.L_x_252:
        /* <DEDUP_REMOVED lines=9> */
.L_x_255:
[----:B------:R-:W-:Y:S05]  /*6b40*/  BSYNC B1 ;  /* 0x0000000000017941 */ /* 0x000fea0003800000 */
.L_x_254:
        /* <DEDUP_REMOVED lines=9> */
.L_x_257:
[----:B------:R-:W-:Y:S05]  /*6be0*/  BSYNC B1 ;  /* 0x0000000000017941 */ /* 0x000fea0003800000 */
.L_x_256:
        /* <DEDUP_REMOVED lines=10> */
.L_x_259:
[----:B------:R-:W-:Y:S05]  /*6c90*/  BSYNC B1 ;  /* 0x0000000000017941 */ /* 0x000fea0003800000 */
.L_x_258:
        /* <DEDUP_REMOVED lines=10> */
.L_x_261:
[----:B------:R-:W-:Y:S05]  /*6d40*/  BSYNC B1 ;  /* 0x0000000000017941 */ /* 0x000fea0003800000 */
.L_x_260:
        /* <DEDUP_REMOVED lines=9> */
.L_x_263:
[----:B------:R-:W-:Y:S05]  /*6de0*/  BSYNC B1 ;  /* 0x0000000000017941 */ /* 0x000fea0003800000 */
.L_x_262:
        /* <DEDUP_REMOVED lines=9> */
.L_x_265:
[----:B------:R-:W-:Y:S05]  /*6e80*/  BSYNC B1 ;  /* 0x0000000000017941 */ /* 0x000fea0003800000 */
.L_x_264:
        /* <DEDUP_REMOVED lines=10> */
.L_x_267:
[----:B------:R-:W-:Y:S05]  /*6f30*/  BSYNC B1 ;  /* 0x0000000000017941 */ /* 0x000fea0003800000 */
.L_x_266:
        /* <DEDUP_REMOVED lines=10> */
.L_x_269:
[----:B------:R-:W-:Y:S05]  /*6fe0*/  BSYNC B1 ;  /* 0x0000000000017941 */ /* 0x000fea0003800000 */
.L_x_268:
        /* <DEDUP_REMOVED lines=9> */
.L_x_271:
[----:B------:R-:W-:Y:S05]  /*7080*/  BSYNC B1 ;  /* 0x0000000000017941 */ /* 0x000fea0003800000 */
.L_x_270:
        /* <DEDUP_REMOVED lines=9> */
.L_x_273:
[----:B------:R-:W-:Y:S05]  /*7120*/  BSYNC B1 ;  /* 0x0000000000017941 */ /* 0x000fea0003800000 */
.L_x_272:
        /* <DEDUP_REMOVED lines=10> */
.L_x_275:
[----:B------:R-:W-:Y:S05]  /*71d0*/  BSYNC B1 ;  /* 0x0000000000017941 */ /* 0x000fea0003800000 */
.L_x_274:
        /* <DEDUP_REMOVED lines=10> */
.L_x_277:
[----:B------:R-:W-:Y:S05]  /*7280*/  BSYNC B1 ;  /* 0x0000000000017941 */ /* 0x000fea0003800000 */
.L_x_276:
[----:B01--45:R-:W-:Y:S01]  /*7290*/  HADD2.F32 R6, -RZ, R152.H0_H0 ;  /* 0x20000098ff067230 */ /* 0x033fe20000004100 */
        /* <DEDUP_REMOVED lines=8> */
.L_x_279:
[----:B------:R-:W-:Y:S05]  /*7320*/  BSYNC B1 ;  /* 0x0000000000017941 */ /* 0x000fea0003800000 */
.L_x_278:
[----:B0-2--5:R-:W-:Y:S01]  /*7330*/  HADD2.F32 R4, -RZ, R152.H0_H0 ;  /* 0x20000098ff047230 */ /* 0x025fe20000004100 */
[----:B------:R-:W-:Y:S01]  /*7340*/  ISETP.GT.AND P0, PT, R0, 0x8, P0 ;  /* 0x000000080000780c */ /* 0x000fe20000704270 */
[----:B------:R-:W-:Y:S01]  /*7350*/  @P1 IMAD.MOV.U32 R5, RZ, RZ, R11 ;  /* 0x000000ffff051224 */ /* 0x000fe200078e000b */
[----:B------:R-:W-:Y:S02]  /*7360*/  BSSY B1, `(.L_x_280) ;  /* 0x0000008000017945 */ /* 0x000fe40003800000 */
[----:B------:R-:W-:Y:S01]  /*7370*/  FMUL R3, R4, R155 ;  /* 0x0000009b04037220 */ /* 0x000fe20000400000 */
[----:B------:R-:W-:-:S03]  /*7380*/  @P1 IMAD.MOV.U32 R4, RZ, RZ, R10 ;  /* 0x000000ffff041224 */ /* 0x000fc600078e000a */
[----:B------:R-:W-:-:S05]  /*7390*/  FFMA R3, R150, R154, R3 ;  /* 0x0000009a96037223 */ /* 0x000fca0000000003 */
[----:B------:R-:W-:-:S05]  /*73a0*/  F2FP.F16.F32.PACK_AB R3, RZ, R3 ;  /* 0x00000003ff03723e */ /* 0x000fca00000000ff */
[----:B------:R0:W-:Y:S01]  /*73b0*/  @P1 STG.E.U16 desc[UR36][R4.64+0x1f0], R3 ;  /* 0x0001f00304001986 */ /* 0x0001e2000c101524 */
[----:B------:R-:W-:Y:S05]  /*73c0*/  @!P0 BRA `(.L_x_281) ;  /* 0x0000000000048947 */ /* 0x000fea0003800000 */
[----:B------:R2:W5:Y:S02]  /*73d0*/  LDG.E.LTC128B.U16 R152, desc[UR36][R8.64+0x1f2] ;  /* 0x0001f22408987981 */ /* 0x000564000c1e1520 */
.L_x_281:
[----:B------:R-:W-:Y:S05]  /*73e0*/  BSYNC B1 ;  /* 0x0000000000017941 */ /* 0x000fea0003800000 */
.L_x_280:
[----:B------:R-:W-:Y:S05]  /*73f0*/  @!P0 BRA `(.L_x_282) ;  /* 0x0000002400308947 */ /* 0x000fea0003800000 */
[----:B-----5:R-:W-:-:S05]  /*7400*/  HADD2.F32 R152, -RZ, R152.H0_H0 ;  /* 0x20000098ff987230 */ /* 0x020fca0000004100 */
[----:B------:R-:W-:-:S04]  /*7410*/  FMUL R152, R152, R155 ;  /* 0x0000009b98987220 */ /* 0x000fc80000400000 */
[----:B------:R-:W-:-:S05]  /*7420*/  FFMA R152, R151, R154, R152 ;  /* 0x0000009a97987223 */ /* 0x000fca0000000098 */
[----:B------:R-:W-:-:S05]  /*7430*/  F2FP.F16.F32.PACK_AB R152, RZ, R152 ;  /* 0x00000098ff98723e */ /* 0x000fca00000000ff */
[----:B------:R4:W-:Y:S01]  /*7440*/  STG.E.U16 desc[UR36][R10.64+0x1f2], R152 ;  /* 0x0001f2980a007986 */ /* 0x0009e2000c101524 */
[----:B------:R-:W-:Y:S05]  /*7450*/  BRA `(.L_x_282) ;  /* 0x0000002400187947 */ /* 0x000fea0003800000 */
.L_x_29:
[----:B------:R-:W-:Y:S01]  /*7460*/  ISETP.GT.AND P0, PT, R3, 0x1, PT ;  /* 0x000000010300780c */ /* 0x000fe20003f04270 */
[----:B------:R-:W-:Y:S01]  /*7470*/  ULDC.64 UR4, c[0x0][0x5c0] ;  /* 0x0001700000047ab9 */ /* 0x000fe20000000a00 */
[-C--:B------:R-:W-:Y:S01]  /*7480*/  FMUL R24, R24, R154.reuse ;  /* 0x0000009a18187220 */ /* 0x080fe20000400000 */
[-C--:B------:R-:W-:Y:S01]  /*7490*/  FMUL R25, R25, R154.reuse ;  /* 0x0000009a19197220 */ /* 0x080fe20000400000 */
[----:B------:R-:W-:Y:S01]  /*74a0*/  ISETP.GT.AND P3, PT, R0, RZ, P0 ;  /* 0x000000ff0000720c */ /* 0x000fe20000764270 */
[-C--:B------:R-:W-:Y:S01]  /*74b0*/  FMUL R26, R26, R154.reuse ;  /* 0x0000009a1a1a7220 */ /* 0x080fe20000400000 */
[----:B------:R-:W-:Y:S01]  /*74c0*/  LEA R4, P4, R160, UR4, 0x1 ;  /* 0x00000004a0047c11 */ /* 0x000fe2000f8808ff */
[----:B------:R-:W-:Y:S01]  /*74d0*/  FMUL R27, R27, R154 ;  /* 0x0000009a1b1b7220 */ /* 0x000fe20000400000 */
[----:B------:R-:W-:Y:S01]  /*74e0*/  F2FP.F16.F32.PACK_AB R24, RZ, R24 ;  /* 0x00000018ff18723e */ /* 0x000fe200000000ff */
[-C--:B------:R-:W-:Y:S01]  /*74f0*/  FMUL R28, R28, R154.reuse ;  /* 0x0000009a1c1c7220 */ /* 0x080fe20000400000 */
[----:B------:R-:W-:Y:S01]  /*7500*/  LEA.HI.X R5, R160, UR5, R169, 0x1, P4 ;  /* 0x00000005a0057c11 */ /* 0x000fe2000a0f0ca9 */
[-C--:B------:R-:W-:Y:S01]  /*7510*/  FMUL R29, R29, R154.reuse ;  /* 0x0000009a1d1d7220 */ /* 0x080fe20000400000 */
[----:B------:R-:W-:Y:S01]  /*7520*/  F2FP.F16.F32.PACK_AB R25, RZ, R25 ;  /* 0x00000019ff19723e */ /* 0x000fe200000000ff */
[-C--:B------:R-:W-:Y:S01]  /*7530*/  FMUL R30, R30, R154.reuse ;  /* 0x0000009a1e1e7220 */ /* 0x080fe20000400000 */
[----:B------:R-:W-:Y:S01]  /*7540*/  SHF.L.U64.HI R11, R10, 0x4, R11 ;  /* 0x000000040a0b7819 */ /* 0x000fe2000001020b */
[----:B------:R-:W-:Y:S01]  /*7550*/  @P1 STG.E.U16 desc[UR36][R4.64], R24 ;  /* 0x0000001804001986 */ /* 0x000fe2000c101524 */
[----:B------:R-:W-:Y:S01]  /*7560*/  ISETP.GT.AND P1, PT, R3, 0x8, PT ;  /* 0x000000080300780c */ /* 0x000fe20003f24270 */
[----:B------:R-:W-:Y:S01]  /*7570*/  FMUL R31, R31, R154 ;  /* 0x0000009a1f1f7220 */ /* 0x000fe20000400000 */
[----:B------:R-:W-:Y:S01]  /*7580*/  ISETP.GT.AND P4, PT, R0, 0x8, P0 ;  /* 0x000000080000780c */ /* 0x000fe20000784270 */
[----:B------:R-:W-:Y:S01]  /*7590*/  @P3 STG.E.U16 desc[UR36][R4.64+0x2], R25 ;  /* 0x0000021904003986 */ /* 0x000fe2000c101524 */
[----:B------:R-:W-:Y:S01]  /*75a0*/  LEA R6, P3, R10, R4, 0x4 ;  /* 0x000000040a067211 */ /* 0x000fe200078620ff */
[-C--:B------:R-:W-:Y:S01]  /*75b0*/  FMUL R32, R32, R154.reuse ;  /* 0x0000009a20207220 */ /* 0x080fe20000400000 */
[C---:B------:R-:W-:Y:S01]  /*75c0*/  ISETP.GT.AND P2, PT, R0.reuse, 0x8, P2 ;  /* 0x000000080000780c */ /* 0x040fe20001744270 */
[-C--:B------:R-:W-:Y:S01]  /*75d0*/  FMUL R33, R33, R154.reuse ;  /* 0x0000009a21217220 */ /* 0x080fe20000400000 */
[----:B------:R-:W-:Y:S01]  /*75e0*/  ISETP.GT.AND P0, PT, R3, 0x9, PT ;  /* 0x000000090300780c */ /* 0x000fe20003f04270 */
[----:B------:R-:W-:Y:S01]  /*75f0*/  IMAD.X R7, R11, 0x1, R5, P3 ;  /* 0x000000010b077824 */ /* 0x000fe200018e0605 */
[----:B------:R-:W-:Y:S01]  /*7600*/  ISETP.GT.AND P5, PT, R0, RZ, P1 ;  /* 0x000000ff0000720c */ /* 0x000fe20000fa4270 */
[-C--:B------:R-:W-:Y:S01]  /*7610*/  FMUL R34, R34, R154.reuse ;  /* 0x0000009a22227220 */ /* 0x080fe20000400000 */
[----:B------:R-:W-:Y:S01]  /*7620*/  ISETP.GT.AND P3, PT, R0, RZ, P0 ;  /* 0x000000ff0000720c */ /* 0x000fe20000764270 */
[----:B------:R-:W-:Y:S01]  /*7630*/  FMUL R35, R35, R154 ;  /* 0x0000009a23237220 */ /* 0x000fe20000400000 */
[----:B------:R-:W-:Y:S01]  /*7640*/  F2FP.F16.F32.PACK_AB R26, RZ, R26 ;  /* 0x0000001aff1a723e */ /* 0x000fe200000000ff */
[-C--:B------:R-:W-:Y:S01]  /*7650*/  FMUL R36, R36, R154.reuse ;  /* 0x0000009a24247220 */ /* 0x080fe20000400000 */
[----:B------:R-:W-:Y:S01]  /*7660*/  F2FP.F16.F32.PACK_AB R27, RZ, R27 ;  /* 0x0000001bff1b723e */ /* 0x000fe200000000ff */
[----:B------:R-:W-:Y:S01]  /*7670*/  FMUL R37, R37, R154 ;  /* 0x0000009a25257220 */ /* 0x000fe20000400000 */
[----:B------:R-:W-:Y:S01]  /*7680*/  F2FP.F16.F32.PACK_AB R28, RZ, R28 ;  /* 0x0000001cff1c723e */ /* 0x000fe200000000ff */
[----:B------:R-:W-:Y:S01]  /*7690*/  @P2 STG.E.U16 desc[UR36][R6.64], R26 ;  /* 0x0000001a06002986 */ /* 0x000fe2000c101524 */
[----:B------:R-:W-:Y:S01]  /*76a0*/  F2FP.F16.F32.PACK_AB R29, RZ, R29 ;  /* 0x0000001dff1d723e */ /* 0x000fe200000000ff */
[-C--:B------:R-:W-:Y:S01]  /*76b0*/  FMUL R38, R38, R154.reuse ;  /* 0x0000009a26267220 */ /* 0x080fe20000400000 */
[C---:B------:R-:W-:Y:S01]  /*76c0*/  ISETP.GT.AND P2, PT, R0.reuse, 0x8, P1 ;  /* 0x000000080000780c */ /* 0x040fe20000f44270 */
[----:B------:R-:W-:Y:S01]  /*76d0*/  @P4 STG.E.U16 desc[UR36][R6.64+0x2], R27 ;  /* 0x0000021b06004986 */ /* 0x000fe2000c101524 */
[----:B------:R-:W-:Y:S01]  /*76e0*/  ISETP.GT.AND P1, PT, R3, 0x10, PT ;  /* 0x000000100300780c */ /* 0x000fe20003f24270 */
[----:B------:R-:W-:Y:S01]  /*76f0*/  FMUL R39, R39, R154 ;  /* 0x0000009a27277220 */ /* 0x000fe20000400000 */
[----:B------:R-:W-:Y:S01]  /*7700*/  F2FP.F16.F32.PACK_AB R30, RZ, R30 ;  /* 0x0000001eff1e723e */ /* 0x000fe200000000ff */
[----:B------:R-:W-:Y:S01]  /*7710*/  @P5 STG.E.U16 desc[UR36][R4.64+0x10], R28 ;  /* 0x0000101c04005986 */ /* 0x000fe2000c101524 */
[----:B------:R-:W-:Y:S01]  /*7720*/  ISETP.GT.AND P4, PT, R0, RZ, P1 ;  /* 0x000000ff0000720c */ /* 0x000fe20000f84270 */
[-C--:B------:R-:W-:Y:S01]  /*7730*/  FMUL R40, R40, R154.reuse ;  /* 0x0000009a28287220 */ /* 0x080fe20000400000 */
[----:B------:R-:W-:Y:S01]  /*7740*/  F2FP.F16.F32.PACK_AB R31, RZ, R31 ;  /* 0x0000001fff1f723e */ /* 0x000fe200000000ff */
[----:B------:R-:W-:Y:S01]  /*7750*/  @P3 STG.E.U16 desc[UR36][R4.64+0x12], R29 ;  /* 0x0000121d04003986 */ /* 0x000fe2000c101524 */
[----:B------:R-:W-:Y:S01]  /*7760*/  ISETP.GT.AND P3, PT, R0, 0x8, P0 ;  /* 0x000000080000780c */ /* 0x000fe20000764270 */
[----:B------:R-:W-:Y:S01]  /*7770*/  FMUL R41, R41, R154 ;  /* 0x0000009a29297220 */ /* 0x000fe20000400000 */
[----:B------:R-:W-:Y:S01]  /*7780*/  ISETP.GT.AND P0, PT, R3, 0x11, PT ;  /* 0x000000110300780c */ /* 0x000fe20003f04270 */
[----:B------:R-:W-:Y:S01]  /*7790*/  @P2 STG.E.U16 desc[UR36][R6.64+0x10], R30 ;  /* 0x0000101e06002986 */ /* 0x000fe2000c101524 */
[----:B------:R-:W-:Y:S01]  /*77a0*/  F2FP.F16.F32.PACK_AB R32, RZ, R32 ;  /* 0x00000020ff20723e */ /* 0x000fe200000000ff */
[-C--:B------:R-:W-:Y:S01]  /*77b0*/  FMUL R42, R42, R154.reuse ;  /* 0x0000009a2a2a7220 */ /* 0x080fe20000400000 */
[C---:B------:R-:W-:Y:S01]  /*77c0*/  ISETP.GT.AND P5, PT, R0.reuse, RZ, P0 ;  /* 0x000000ff0000720c */ /* 0x040fe200007a4270 */
[-C--:B------:R-:W-:Y:S01]  /*77d0*/  FMUL R43, R43, R154.reuse ;  /* 0x0000009a2b2b7220 */ /* 0x080fe20000400000 */
[----:B------:R-:W-:Y:S01]  /*77e0*/  ISETP.GT.AND P2, PT, R0, 0x8, P1 ;  /* 0x000000080000780c */ /* 0x000fe20000f44270 */
[-C--:B------:R-:W-:Y:S01]  /*77f0*/  FMUL R44, R44, R154.reuse ;  /* 0x0000009a2c2c7220 */ /* 0x080fe20000400000 */
[----:B------:R-:W-:Y:S01]  /*7800*/  ISETP.GT.AND P1, PT, R3, 0x18, PT ;  /* 0x000000180300780c */ /* 0x000fe20003f24270 */
[-C--:B------:R-:W-:Y:S01]  /*7810*/  FMUL R45, R45, R154.reuse ;  /* 0x0000009a2d2d7220 */ /* 0x080fe20000400000 */
[----:B------:R-:W-:Y:S01]  /*7820*/  F2FP.F16.F32.PACK_AB R33, RZ, R33 ;  /* 0x00000021ff21723e */ /* 0x000fe200000000ff */
[----:B------:R-:W-:Y:S01]  /*7830*/  @P3 STG.E.U16 desc[UR36][R6.64+0x12], R31 ;  /* 0x0000121f06003986 */ /* 0x000fe2000c101524 */
[----:B------:R-:W-:Y:S01]  /*7840*/  ISETP.GT.AND P3, PT, R0, 0x8, P0 ;  /* 0x000000080000780c */ /* 0x000fe20000764270 */
[-C--:B------:R-:W-:Y:S01]  /*7850*/  FMUL R46, R46, R154.reuse ;  /* 0x0000009a2e2e7220 */ /* 0x080fe20000400000 */
[----:B------:R-:W-:Y:S01]  /*7860*/  ISETP.GT.AND P0, PT, R3, 0x19, PT ;  /* 0x000000190300780c */ /* 0x000fe20003f04270 */
[----:B------:R-:W-:Y:S01]  /*7870*/  @P4 STG.E.U16 desc[UR36][R4.64+0x20], R32 ;  /* 0x0000202004004986 */ /* 0x000fe2000c101524 */
[C---:B------:R-:W-:Y:S01]  /*7880*/  ISETP.GT.AND P4, PT, R0.reuse, RZ, P1 ;  /* 0x000000ff0000720c */ /* 0x040fe20000f84270 */
[----:B------:R-:W-:Y:S01]  /*7890*/  FMUL R47, R47, R154 ;  /* 0x0000009a2f2f7220 */ /* 0x000fe20000400000 */
[----:B------:R-:W-:Y:S01]  /*78a0*/  F2FP.F16.F32.PACK_AB R34, RZ, R34 ;  /* 0x00000022ff22723e */ /* 0x000fe200000000ff */
[----:B------:R-:W-:Y:S01]  /*78b0*/  @P5 STG.E.U16 desc[UR36][R4.64+0x22], R33 ;  /* 0x0000222104005986 */ /* 0x000fe2000c101524 */
[----:B------:R-:W-:Y:S01]  /*78c0*/  ISETP.GT.AND P5, PT, R0, RZ, P0 ;  /* 0x000000ff0000720c */ /* 0x000fe200007a4270 */
[----:B------:R-:W-:Y:S01]  /*78d0*/  FMUL R48, R48, R154 ;  /* 0x0000009a30307220 */ /* 0x000fe20000400000 */
[----:B------:R-:W-:Y:S01]  /*78e0*/  F2FP.F16.F32.PACK_AB R35, RZ, R35 ;  /* 0x00000023ff23723e */ /* 0x000fe200000000ff */
[----:B------:R-:W-:Y:S01]  /*78f0*/  @P2 STG.E.U16 desc[UR36][R6.64+0x20], R34 ;  /* 0x0000202206002986 */ /* 0x000fe2000c101524 */
[----:B------:R-:W-:Y:S01]  /*7900*/  F2FP.F16.F32.PACK_AB R36, RZ, R36 ;  /* 0x00000024ff24723e */ /* 0x000fe200000000ff */
[-C--:B------:R-:W-:Y:S01]  /*7910*/  FMUL R49, R49, R154.reuse ;  /* 0x0000009a31317220 */ /* 0x080fe20000400000 */
[----:B------:R-:W-:Y:S01]  /*7920*/  ISETP.GT.AND P2, PT, R0, 0x8, P1 ;  /* 0x000000080000780c */ /* 0x000fe20000f44270 */
[----:B------:R-:W-:Y:S01]  /*7930*/  @P3 STG.E.U16 desc[UR36][R6.64+0x22], R35 ;  /* 0x0000222306003986 */ /* 0x000fe2000c101524 */
[----:B------:R-:W-:Y:S01]  /*7940*/  ISETP.GT.AND P1, PT, R3, 0x20, PT ;  /* 0x000000200300780c */ /* 0x000fe20003f24270 */
[-C--:B------:R-:W-:Y:S01]  /*7950*/  FMUL R50, R50, R154.reuse ;  /* 0x0000009a32327220 */ /* 0x080fe20000400000 */
[----:B------:R-:W-:Y:S01]  /*7960*/  F2FP.F16.F32.PACK_AB R37, RZ, R37 ;  /* 0x00000025ff25723e */ /* 0x000fe200000000ff */
[----:B------:R-:W-:Y:S01]  /*7970*/  @P4 STG.E.U16 desc[UR36][R4.64+0x30], R36 ;  /* 0x0000302404004986 */ /* 0x000fe2000c101524 */
[C---:B------:R-:W-:Y:S01]  /*7980*/  ISETP.GT.AND P3, PT, R0.reuse, 0x8, P0 ;  /* 0x000000080000780c */ /* 0x040fe20000764270 */
[-C--:B------:R-:W-:Y:S01]  /*7990*/  FMUL R51, R51, R154.reuse ;  /* 0x0000009a33337220 */ /* 0x080fe20000400000 */
[----:B------:R-:W-:Y:S01]  /*79a0*/  ISETP.GT.AND P0, PT, R3, 0x21, PT ;  /* 0x000000210300780c */ /* 0x000fe20003f04270 */
[----:B------:R-:W-:Y:S01]  /*79b0*/  @P5 STG.E.U16 desc[UR36][R4.64+0x32], R37 ;  /* 0x0000322504005986 */ /* 0x000fe2000c101524 */
[----:B------:R-:W-:Y:S01]  /*79c0*/  ISETP.GT.AND P4, PT, R0, RZ, P1 ;  /* 0x000000ff0000720c */ /* 0x000fe20000f84270 */
[----:B------:R-:W-:Y:S01]  /*79d0*/  FMUL R52, R52, R154 ;  /* 0x0000009a34347220 */ /* 0x000fe20000400000 */
[----:B------:R-:W-:Y:S01]  /*79e0*/  F2FP.F16.F32.PACK_AB R38, RZ, R38 ;  /* 0x00000026ff26723e */ /* 0x000fe200000000ff */
[-C--:B------:R-:W-:Y:S01]  /*79f0*/  FMUL R53, R53, R154.reuse ;  /* 0x0000009a35357220 */ /* 0x080fe20000400000 */
        /* <DEDUP_REMOVED lines=325> */
[----:B------:R-:W-:Y:S01]  /*8e50*/  FMUL R151, R151, R154 ;  /* 0x0000009a97977220 */ /* 0x000fe20000400000 */
[----:B------:R-:W-:Y:S01]  /*8e60*/  ISETP.GT.AND P2, PT, R0, 0x8, P1 ;  /* 0x000000080000780c */ /* 0x000fe20000f44270 */
[----:B------:R-:W-:Y:S01]  /*8e70*/  @P3 STG.E.U16 desc[UR36][R6.64+0x132], R103 ;  /* 0x0001326706003986 */ /* 0x000fe2000c101524 */
[----:B------:R-:W-:-:S02]  /*8e80*/  ISETP.GT.AND P1, PT, R3, 0xa8, PT ;  /* 0x000000a80300780c */ /* 0x000fc40003f24270 */
[----:B------:R-:W-:Y:S01]  /*8e90*/  F2FP.F16.F32.PACK_AB R105, RZ, R105 ;  /* 0x00000069ff69723e */ /* 0x000fe200000000ff */
[----:B------:R-:W-:Y:S01]  /*8ea0*/  @P4 STG.E.U16 desc[UR36][R4.64+0x140], R104 ;  /* 0x0001406804004986 */ /* 0x000fe2000c101524 */
[C---:B------:R-:W-:Y:S02]  /*8eb0*/  ISETP.GT.AND P3, PT, R0.reuse, 0x8, P0 ;  /* 0x000000080000780c */ /* 0x040fe40000764270 */
[----:B------:R-:W-:Y:S01]  /*8ec0*/  ISETP.GT.AND P0, PT, R3, 0xa9, PT ;  /* 0x000000a90300780c */ /* 0x000fe20003f04270 */
[----:B------:R-:W-:Y:S01]  /*8ed0*/  @P5 STG.E.U16 desc[UR36][R4.64+0x142], R105 ;  /* 0x0001426904005986 */ /* 0x000fe2000c101524 */
[C---:B------:R-:W-:Y:S02]  /*8ee0*/  ISETP.GT.AND P4, PT, R0.reuse, RZ, P1 ;  /* 0x000000ff0000720c */ /* 0x040fe40000f84270 */
[----:B------:R-:W-:Y:S02]  /*8ef0*/  F2FP.F16.F32.PACK_AB R106, RZ, R106 ;  /* 0x0000006aff6a723e */ /* 0x000fe400000000ff */
[----:B------:R-:W-:-:S02]  /*8f00*/  ISETP.GT.AND P5, PT, R0, RZ, P0 ;  /* 0x000000ff0000720c */ /* 0x000fc400007a4270 */
[----:B------:R-:W-:Y:S01]  /*8f10*/  F2FP.F16.F32.PACK_AB R107, RZ, R107 ;  /* 0x0000006bff6b723e */ /* 0x000fe200000000ff */
[----:B------:R-:W-:Y:S01]  /*8f20*/  @P2 STG.E.U16 desc[UR36][R6.64+0x140], R106 ;  /* 0x0001406a06002986 */ /* 0x000fe2000c101524 */
[----:B------:R-:W-:Y:S02]  /*8f30*/  F2FP.F16.F32.PACK_AB R108, RZ, R108 ;  /* 0x0000006cff6c723e */ /* 0x000fe400000000ff */
[C---:B------:R-:W-:Y:S01]  /*8f40*/  ISETP.GT.AND P2, PT, R0.reuse, 0x8, P1 ;  /* 0x000000080000780c */ /* 0x040fe20000f44270 */
[----:B------:R-:W-:Y:S01]  /*8f50*/  @P3 STG.E.U16 desc[UR36][R6.64+0x142], R107 ;  /* 0x0001426b06003986 */ /* 0x000fe2000c101524 */
[----:B------:R-:W-:Y:S02]  /*8f60*/  ISETP.GT.AND P1, PT, R3, 0xb0, PT ;  /* 0x000000b00300780c */ /* 0x000fe40003f24270 */
[----:B------:R-:W-:Y:S01]  /*8f70*/  F2FP.F16.F32.PACK_AB R109, RZ, R109 ;  /* 0x0000006dff6d723e */ /* 0x000fe200000000ff */
[----:B------:R-:W-:Y:S01]  /*8f80*/  @P4 STG.E.U16 desc[UR36][R4.64+0x150], R108 ;  /* 0x0001506c04004986 */ /* 0x000fe2000c101524 */
[----:B------:R-:W-:-:S02]  /*8f90*/  ISETP.GT.AND P3, PT, R0, 0x8, P0 ;  /* 0x000000080000780c */ /* 0x000fc40000764270 */
[----:B------:R-:W-:Y:S01]  /*8fa0*/  ISETP.GT.AND P0, PT, R3, 0xb1, PT ;  /* 0x000000b10300780c */ /* 0x000fe20003f04270 */
[----:B------:R-:W-:Y:S01]  /*8fb0*/  @P5 STG.E.U16 desc[UR36][R4.64+0x152], R109 ;  /* 0x0001526d04005986 */ /* 0x000fe2000c101524 */
[C---:B------:R-:W-:Y:S02]  /*8fc0*/  ISETP.GT.AND P4, PT, R0.reuse, RZ, P1 ;  /* 0x000000ff0000720c */ /* 0x040fe40000f84270 */
[----:B------:R-:W-:Y:S02]  /*8fd0*/  F2FP.F16.F32.PACK_AB R110, RZ, R110 ;  /* 0x0000006eff6e723e */ /* 0x000fe400000000ff */
[----:B------:R-:W-:Y:S02]  /*8fe0*/  ISETP.GT.AND P5, PT, R0, RZ, P0 ;  /* 0x000000ff0000720c */ /* 0x000fe400007a4270 */
[----:B------:R-:W-:Y:S01]  /*8ff0*/  F2FP.F16.F32.PACK_AB R111, RZ, R111 ;  /* 0x0000006fff6f723e */ /* 0x000fe200000000ff */
[----:B------:R-:W-:Y:S01]  /*9000*/  @P2 STG.E.U16 desc[UR36][R6.64+0x150], R110 ;  /* 0x0001506e06002986 */ /* 0x000fe2000c101524 */
[----:B------:R-:W-:-:S02]  /*9010*/  F2FP.F16.F32.PACK_AB R112, RZ, R112 ;  /* 0x00000070ff70723e */ /* 0x000fc400000000ff */
[C---:B------:R-:W-:Y:S01]  /*9020*/  ISETP.GT.AND P2, PT, R0.reuse, 0x8, P1 ;  /* 0x000000080000780c */ /* 0x040fe20000f44270 */
[----:B------:R-:W-:Y:S01]  /*9030*/  @P3 STG.E.U16 desc[UR36][R6.64+0x152], R111 ;  /* 0x0001526f06003986 */ /* 0x000fe2000c101524 */
[C---:B------:R-:W-:Y:S02]  /*9040*/  ISETP.GT.AND P1, PT, R3.reuse, 0xb8, PT ;  /* 0x000000b80300780c */ /* 0x040fe40003f24270 */
[----:B------:R-:W-:Y:S01]  /*9050*/  F2FP.F16.F32.PACK_AB R113, RZ, R113 ;  /* 0x00000071ff71723e */ /* 0x000fe200000000ff */
[----:B------:R-:W-:Y:S01]  /*9060*/  @P4 STG.E.U16 desc[UR36][R4.64+0x160], R112 ;  /* 0x0001607004004986 */ /* 0x000fe2000c101524 */
[C---:B------:R-:W-:Y:S02]  /*9070*/  ISETP.GT.AND P3, PT, R0.reuse, 0x8, P0 ;  /* 0x000000080000780c */ /* 0x040fe40000764270 */
[----:B------:R-:W-:Y:S01]  /*9080*/  ISETP.GT.AND P0, PT, R3, 0xb9, PT ;  /* 0x000000b90300780c */ /* 0x000fe20003f04270 */
[----:B------:R-:W-:Y:S01]  /*9090*/  @P5 STG.E.U16 desc[UR36][R4.64+0x162], R113 ;  /* 0x0001627104005986 */ /* 0x000fe2000c101524 */
[----:B------:R-:W-:-:S02]  /*90a0*/  ISETP.GT.AND P4, PT, R0, RZ, P1 ;  /* 0x000000ff0000720c */ /* 0x000fc40000f84270 */
[----:B------:R-:W-:Y:S02]  /*90b0*/  F2FP.F16.F32.PACK_AB R114, RZ, R114 ;  /* 0x00000072ff72723e */ /* 0x000fe400000000ff */
[C---:B------:R-:W-:Y:S02]  /*90c0*/  ISETP.GT.AND P5, PT, R0.reuse, RZ, P0 ;  /* 0x000000ff0000720c */ /* 0x040fe400007a4270 */
[----:B------:R-:W-:Y:S01]  /*90d0*/  F2FP.F16.F32.PACK_AB R115, RZ, R115 ;  /* 0x00000073ff73723e */ /* 0x000fe200000000ff */
[----:B------:R-:W-:Y:S01]  /*90e0*/  @P2 STG.E.U16 desc[UR36][R6.64+0x160], R114 ;  /* 0x0001607206002986 */ /* 0x000fe2000c101524 */
[----:B------:R-:W-:Y:S02]  /*90f0*/  F2FP.F16.F32.PACK_AB R116, RZ, R116 ;  /* 0x00000074ff74723e */ /* 0x000fe400000000ff */
        /* <DEDUP_REMOVED lines=65> */
[----:B------:R-:W-:Y:S02]  /*9510*/  ISETP.GT.AND P5, PT, R0, RZ, P0 ;  /* 0x000000ff0000720c */ /* 0x000fe400007a4270 */
[----:B------:R-:W-:Y:S02]  /*9520*/  F2FP.F16.F32.PACK_AB R134, RZ, R134 ;  /* 0x00000086ff86723e */ /* 0x000fe400000000ff */
[----:B------:R-:W-:Y:S02]  /*9530*/  F2FP.F16.F32.PACK_AB R135, RZ, R135 ;  /* 0x00000087ff87723e */ /* 0x000fe400000000ff */
[----:B------:R-:W-:Y:S01]  /*9540*/  F2FP.F16.F32.PACK_AB R136, RZ, R136 ;  /* 0x00000088ff88723e */ /* 0x000fe200000000ff */
[----:B------:R-:W-:Y:S01]  /*9550*/  @P2 STG.E.U16 desc[UR36][R6.64+0x1b0], R134 ;  /* 0x0001b08606002986 */ /* 0x000fe2000c101524 */
[----:B------:R-:W-:-:S02]  /*9560*/  F2FP.F16.F32.PACK_AB R137, RZ, R137 ;  /* 0x00000089ff89723e */ /* 0x000fc400000000ff */
[C---:B------:R-:W-:Y:S01]  /*9570*/  ISETP.GT.AND P1, PT, R0.reuse, 0x8, P1 ;  /* 0x000000080000780c */ /* 0x040fe20000f24270 */
[----:B------:R-:W-:Y:S01]  /*9580*/  @P3 STG.E.U16 desc[UR36][R6.64+0x1b2], R135 ;  /* 0x0001b28706003986 */ /* 0x000fe2000c101524 */
[C---:B------:R-:W-:Y:S02]  /*9590*/  ISETP.GT.AND P2, PT, R0.reuse, 0x8, P0 ;  /* 0x000000080000780c */ /* 0x040fe40000744270 */
[C---:B------:R-:W-:Y:S01]  /*95a0*/  ISETP.GT.AND P0, PT, R3.reuse, 0xe9, PT ;  /* 0x000000e90300780c */ /* 0x040fe20003f04270 */
[----:B------:R-:W-:Y:S01]  /*95b0*/  @P4 STG.E.U16 desc[UR36][R4.64+0x1c0], R136 ;  /* 0x0001c08804004986 */ /* 0x000fe2000c101524 */
[----:B------:R-:W-:Y:S02]  /*95c0*/  ISETP.GT.AND P4, PT, R3, 0xe8, PT ;  /* 0x000000e80300780c */ /* 0x000fe40003f84270 */
[----:B------:R-:W-:Y:S01]  /*95d0*/  F2FP.F16.F32.PACK_AB R138, RZ, R138 ;  /* 0x0000008aff8a723e */ /* 0x000fe200000000ff */
[----:B------:R-:W-:Y:S01]  /*95e0*/  @P5 STG.E.U16 desc[UR36][R4.64+0x1c2], R137 ;  /* 0x0001c28904005986 */ /* 0x000fe2000c101524 */
[----:B------:R-:W-:-:S02]  /*95f0*/  ISETP.GT.AND P5, PT, R0, RZ, P4 ;  /* 0x000000ff0000720c */ /* 0x000fc400027a4270 */
[----:B------:R-:W-:Y:S01]  /*9600*/  F2FP.F16.F32.PACK_AB R139, RZ, R139 ;  /* 0x0000008bff8b723e */ /* 0x000fe200000000ff */
[----:B------:R-:W-:Y:S01]  /*9610*/  @P1 STG.E.U16 desc[UR36][R6.64+0x1c0], R138 ;  /* 0x0001c08a06001986 */ /* 0x000fe2000c101524 */
[----:B------:R-:W-:Y:S02]  /*9620*/  F2FP.F16.F32.PACK_AB R140, RZ, R140 ;  /* 0x0000008cff8c723e */ /* 0x000fe400000000ff */
[C---:B------:R-:W-:Y:S01]  /*9630*/  ISETP.GT.AND P3, PT, R0.reuse, RZ, P0 ;  /* 0x000000ff0000720c */ /* 0x040fe20000764270 */
[----:B------:R-:W-:Y:S01]  /*9640*/  @P2 STG.E.U16 desc[UR36][R6.64+0x1c2], R139 ;  /* 0x0001c28b06002986 */ /* 0x000fe2000c101524 */
[C---:B------:R-:W-:Y:S02]  /*9650*/  ISETP.GT.AND P4, PT, R0.reuse, 0x8, P4 ;  /* 0x000000080000780c */ /* 0x040fe40002784270 */
[----:B------:R-:W-:Y:S02]  /*9660*/  F2FP.F16.F32.PACK_AB R141, RZ, R141 ;  /* 0x0000008dff8d723e */ /* 0x000fe400000000ff */
[----:B------:R-:W-:Y:S01]  /*9670*/  F2FP.F16.F32.PACK_AB R142, RZ, R142 ;  /* 0x0000008eff8e723e */ /* 0x000fe200000000ff */
[----:B------:R-:W-:Y:S01]  /*9680*/  @P5 STG.E.U16 desc[UR36][R4.64+0x1d0], R140 ;  /* 0x0001d08c04005986 */ /* 0x000fe2000c101524 */
[----:B------:R-:W-:-:S02]  /*9690*/  ISETP.GT.AND P5, PT, R0, 0x8, P0 ;  /* 0x000000080000780c */ /* 0x000fc400007a4270 */
[----:B------:R-:W-:Y:S02]  /*96a0*/  F2FP.F16.F32.PACK_AB R143, RZ, R143 ;  /* 0x0000008fff8f723e */ /* 0x000fe400000000ff */
[C---:B------:R-:W-:Y:S01]  /*96b0*/  ISETP.GT.AND P0, PT, R3.reuse, 0xf1, PT ;  /* 0x000000f10300780c */ /* 0x040fe20003f04270 */
[----:B------:R-:W-:Y:S01]  /*96c0*/  @P3 STG.E.U16 desc[UR36][R4.64+0x1d2], R141 ;  /* 0x0001d28d04003986 */ /* 0x000fe2000c101524 */
[----:B------:R-:W-:Y:S02]  /*96d0*/  ISETP.GT.AND P3, PT, R3, 0xf0, PT ;  /* 0x000000f00300780c */ /* 0x000fe40003f64270 */
[----:B------:R-:W-:Y:S01]  /*96e0*/  F2FP.F16.F32.PACK_AB R144, RZ, R144 ;  /* 0x00000090ff90723e */ /* 0x000fe200000000ff */
[----:B------:R-:W-:Y:S01]  /*96f0*/  @P4 STG.E.U16 desc[UR36][R6.64+0x1d0], R142 ;  /* 0x0001d08e06004986 */ /* 0x000fe2000c101524 */
[C---:B------:R-:W-:Y:S02]  /*9700*/  ISETP.GT.AND P4, PT, R0.reuse, RZ, P3 ;  /* 0x000000ff0000720c */ /* 0x040fe40001f84270 */
[----:B------:R-:W-:Y:S01]  /*9710*/  F2FP.F16.F32.PACK_AB R145, RZ, R145 ;  /* 0x00000091ff91723e */ /* 0x000fe200000000ff */
[----:B------:R-:W-:Y:S01]  /*9720*/  @P5 STG.E.U16 desc[UR36][R6.64+0x1d2], R143 ;  /* 0x0001d28f06005986 */ /* 0x000fe2000c101524 */
[----:B------:R-:W-:-:S02]  /*9730*/  ISETP.GT.AND P5, PT, R0, RZ, P0 ;  /* 0x000000ff0000720c */ /* 0x000fc400007a4270 */
[C---:B------:R-:W-:Y:S02]  /*9740*/  ISETP.GT.AND P2, PT, R3.reuse, 0xf8, PT ;  /* 0x000000f80300780c */ /* 0x040fe40003f44270 */
[----:B------:R-:W-:Y:S02]  /*9750*/  ISETP.GT.AND P1, PT, R3, 0xf9, PT ;  /* 0x000000f90300780c */ /* 0x000fe40003f24270 */
[C---:B------:R-:W-:Y:S02]  /*9760*/  ISETP.GT.AND P3, PT, R0.reuse, 0x8, P3 ;  /* 0x000000080000780c */ /* 0x040fe40001f64270 */
[C---:B------:R-:W-:Y:S01]  /*9770*/  ISETP.GT.AND P0, PT, R0.reuse, 0x8, P0 ;  /* 0x000000080000780c */ /* 0x040fe20000704270 */
[----:B------:R-:W-:Y:S01]  /*9780*/  @P4 STG.E.U16 desc[UR36][R4.64+0x1e0], R144 ;  /* 0x0001e09004004986 */ /* 0x000fe2000c101524 */
[C---:B------:R-:W-:Y:S02]  /*9790*/  ISETP.GT.AND P4, PT, R0.reuse, RZ, P1 ;  /* 0x000000ff0000720c */ /* 0x040fe40000f84270 */
[----:B------:R-:W-:Y:S01]  /*97a0*/  F2FP.F16.F32.PACK_AB R146, RZ, R146 ;  /* 0x00000092ff92723e */ /* 0x000fe200000000ff */
[----:B------:R-:W-:Y:S01]  /*97b0*/  @P5 STG.E.U16 desc[UR36][R4.64+0x1e2], R145 ;  /* 0x0001e29104005986 */ /* 0x000fe2000c101524 */
[----:B------:R-:W-:-:S02]  /*97c0*/  ISETP.GT.AND P5, PT, R0, RZ, P2 ;  /* 0x000000ff0000720c */ /* 0x000fc400017a4270 */
[C---:B------:R-:W-:Y:S02]  /*97d0*/  ISETP.GT.AND P2, PT, R0.reuse, 0x8, P2 ;  /* 0x000000080000780c */ /* 0x040fe40001744270 */
[----:B------:R-:W-:Y:S01]  /*97e0*/  F2FP.F16.F32.PACK_AB R147, RZ, R147 ;  /* 0x00000093ff93723e */ /* 0x000fe200000000ff */
[----:B------:R-:W-:Y:S01]  /*97f0*/  @P3 STG.E.U16 desc[UR36][R6.64+0x1e0], R146 ;  /* 0x0001e09206003986 */ /* 0x000fe2000c101524 */
[----:B------:R-:W-:Y:S02]  /*9800*/  ISETP.GT.AND P1, PT, R0, 0x8, P1 ;  /* 0x000000080000780c */ /* 0x000fe40000f24270 */
[----:B------:R-:W-:Y:S01]  /*9810*/  F2FP.F16.F32.PACK_AB R148, RZ, R148 ;  /* 0x00000094ff94723e */ /* 0x000fe200000000ff */
[----:B------:R-:W-:Y:S01]  /*9820*/  @P0 STG.E.U16 desc[UR36][R6.64+0x1e2], R147 ;  /* 0x0001e29306000986 */ /* 0x000fe2000c101524 */
[----:B------:R-:W-:Y:S02]  /*9830*/  F2FP.F16.F32.PACK_AB R149, RZ, R149 ;  /* 0x00000095ff95723e */ /* 0x000fe400000000ff */
[----:B------:R-:W-:Y:S01]  /*9840*/  F2FP.F16.F32.PACK_AB R150, RZ, R150 ;  /* 0x00000096ff96723e */ /* 0x000fe200000000ff */
[----:B------:R-:W-:Y:S01]  /*9850*/  @P5 STG.E.U16 desc[UR36][R4.64+0x1f0], R148 ;  /* 0x0001f09404005986 */ /* 0x000fe2000c101524 */
[----:B------:R-:W-:-:S03]  /*9860*/  F2FP.F16.F32.PACK_AB R151, RZ, R151 ;  /* 0x00000097ff97723e */ /* 0x000fc600000000ff */
[----:B------:R0:W-:Y:S02]  /*9870*/  @P4 STG.E.U16 desc[UR36][R4.64+0x1f2], R149 ;  /* 0x0001f29504004986 */ /* 0x0001e4000c101524 */
[----:B0-----:R-:W-:Y:S02]  /*9880*/  @P2 IMAD.MOV.U32 R4, RZ, RZ, R6 ;  /* 0x000000ffff042224 */ /* 0x001fe400078e0006 */
[----:B------:R-:W-:-:S05]  /*9890*/  @P2 IMAD.MOV.U32 R5, RZ, RZ, R7 ;  /* 0x000000ffff052224 */ /* 0x000fca00078e0007 */
[----:B------:R0:W-:Y:S04]  /*98a0*/  @P2 STG.E.U16 desc[UR36][R4.64+0x1f0], R150 ;  /* 0x0001f09604002986 */ /* 0x0001e8000c101524 */
[----:B------:R0:W-:Y:S02]  /*98b0*/  @P1 STG.E.U16 desc[UR36][R6.64+0x1f2], R151 ;  /* 0x0001f29706001986 */ /* 0x0001e4000c101524 */
.L_x_282:
[----:B------:R-:W-:Y:S05]  /*98c0*/  BSYNC B0 ;  /* 0x0000000000007941 */ /* 0x000fea0003800000 */
.L_x_28:
[----:B------:R-:W-:Y:S01]  /*98d0*/  ULDC UR4, c[0x0][0xc] ;  /* 0x0000030000047ab9 */ /* 0x000fe20000000800 */
[----:B------:R-:W-:Y:S01]  /*98e0*/  ULDC UR5, c[0x0][0x10] ;  /* 0x0000040000057ab9 */ /* 0x000fe20000000800 */
[----:B0-----:R-:W0:Y:S01]  /*98f0*/  LDC R3, c[0x0][0x14] ;  /* 0x00000500ff037b82 */ /* 0x001e220000000800 */
[----:B------:R-:W-:Y:S01]  /*9900*/  UIMAD.WIDE.U32 UR4, UR4, UR5, URZ ;  /* 0x00000005040472a5 */ /* 0x000fe2000f8e003f */
[----:B------:R-:W-:Y:S01]  /*9910*/  PRMT R0, RZ, 0x7610, R0 ;  /* 0x00007610ff007816 */ /* 0x000fe20000000000 */
[----:B----45:R-:W-:Y:S02]  /*9920*/  IMAD.MOV.U32 R152, RZ, RZ, -0x1 ;  /* 0xffffffffff987424 */ /* 0x030fe400078e00ff */
[----:B------:R-:W-:Y:S02]  /*9930*/  IMAD.MOV.U32 R23, RZ, RZ, -0x1 ;  /* 0xffffffffff177424 */ /* 0x000fe400078e00ff */
[----:B0-----:R-:W-:-:S04]  /*9940*/  IMAD.WIDE.U32 R16, R3, UR4, R16 ;  /* 0x0000000403107c25 */ /* 0x001fc8000f8e0010 */
[----:B------:R-:W-:Y:S01]  /*9950*/  IMAD R3, R3, UR5, RZ ;  /* 0x0000000503037c24 */ /* 0x000fe2000f8e02ff */
[----:B------:R-:W-:Y:S02]  /*9960*/  ULDC.64 UR4, c[0x0][0x650] ;  /* 0x0001940000047ab9 */ /* 0x000fe40000000a00 */
[----:B------:R-:W-:Y:S01]  /*9970*/  ISETP.GE.U32.AND P0, PT, R16, UR4, PT ;  /* 0x0000000410007c0c */ /* 0x000fe2000bf06070 */
[----:B------:R-:W-:-:S05]  /*9980*/  IMAD.IADD R17, R17, 0x1, R3 ;  /* 0x0000000111117824 */ /* 0x000fca00078e0203 */
[----:B------:R-:W-:-:S13]  /*9990*/  ISETP.GE.U32.AND.EX P0, PT, R17, UR5, PT, P0 ;  /* 0x0000000511007c0c */ /* 0x000fda000bf06100 */
[----:B------:R-:W-:Y:S05]  /*99a0*/  @P0 BRA `(.L_x_283) ;  /* 0x0000000400640947 */ /* 0x000fea0003800000 */
[----:B------:R-:W0:Y:S01]  /*99b0*/  S2R R12, SR_CTAID.X ;  /* 0x00000000000c7919 */ /* 0x000e220000002500 */
[----:B------:R-:W4:Y:S01]  /*99c0*/  LDC.64 R10, c[0x0][0x628] ;  /* 0x00018a00ff0a7b82 */ /* 0x000f220000000a00 */
[----:B------:R-:W-:Y:S01]  /*99d0*/  ULDC UR4, c[0x0][0x150] ;  /* 0x0000540000047ab9 */ /* 0x000fe20000000800 */
[----:B-123--:R-:W-:Y:S01]  /*99e0*/  IMAD.MOV.U32 R8, RZ, RZ, R16 ;  /* 0x000000ffff087224 */ /* 0x00efe200078e0010 */
[----:B------:R-:W1:Y:S01]  /*99f0*/  S2R R24, SR_CTAID.Y ;  /* 0x0000000000187919 */ /* 0x000e620000002600 */
[----:B------:R-:W-:-:S04]  /*9a00*/  IMAD.MOV.U32 R9, RZ, RZ, R17 ;  /* 0x000000ffff097224 */ /* 0x000fc800078e0011 */
[----:B------:R-:W2:Y:S08]  /*9a10*/  LDC R21, c[0x0][0x144] ;  /* 0x00005100ff157b82 */ /* 0x000eb00000000800 */
[----:B------:R-:W3:Y:S08]  /*9a20*/  LDC R0, c[0x0][0x630] ;  /* 0x00018c00ff007b82 */ /* 0x000ef00000000800 */
[----:B------:R-:W1:Y:S01]  /*9a30*/  LDC.64 R14, c[0x0][0x620] ;  /* 0x00018800ff0e7b82 */ /* 0x000e620000000a00 */
[----:B----4-:R-:W-:-:S04]  /*9a40*/  ISETP.NE.U32.AND P0, PT, R10, RZ, PT ;  /* 0x000000ff0a00720c */ /* 0x010fc80003f05070 */
[----:B------:R-:W-:Y:S02]  /*9a50*/  ISETP.NE.AND.EX P0, PT, R11, RZ, PT, P0 ;  /* 0x000000ff0b00720c */ /* 0x000fe40003f05300 */
[----:B0-----:R-:W-:-:S05]  /*9a60*/  I2FP.F32.U32 R3, R12 ;  /* 0x0000000c00037245 */ /* 0x001fca0000201000 */
[----:B------:R-:W-:-:S04]  /*9a70*/  FMUL R3, R3, UR4 ;  /* 0x0000000403037c20 */ /* 0x000fc80008400000 */
[----:B------:R0:W4:Y:S02]  /*9a80*/  F2I.U32.TRUNC.NTZ R20, R3 ;  /* 0x0000000300147305 */ /* 0x000124000020f000 */
[----:B--23--:R-:W-:Y:S05]  /*9a90*/  @!P0 BRA `(.L_x_284) ;  /* 0x0000000000288947 */ /* 0x00cfea0003800000 */
[----:B0-----:R-:W0:Y:S02]  /*9aa0*/  LDC R3, c[0x0][0x634] ;  /* 0x00018d00ff037b82 */ /* 0x001e240000000800 */
        /* <DEDUP_REMOVED lines=9> */
.L_x_284:
[----:B------:R-:W2:Y:S01]  /*9b40*/  LDC.64 R30, c[0x0][0x640] ;  /* 0x00019000ff1e7b82 */ /* 0x000ea20000000a00 */
[-CC-:B------:R-:W-:Y:S01]  /*9b50*/  SHF.R.U64 R23, R8, R0.reuse, R9.reuse ;  /* 0x0000000008177219 */ /* 0x180fe20000001209 */
[----:B----4-:R-:W-:Y:S01]  /*9b60*/  IMAD.MOV R20, RZ, RZ, -R20 ;  /* 0x000000ffff147224 */ /* 0x010fe200078e0a14 */
[----:B------:R-:W-:Y:S01]  /*9b70*/  SHF.R.U32.HI R0, RZ, R0, R9 ;  /* 0x00000000ff007219 */ /* 0x000fe20000011609 */
[----:B------:R-:W-:Y:S01]  /*9b80*/  ULDC UR4, c[0x0][0x154] ;  /* 0x0000550000047ab9 */ /* 0x000fe20000000800 */
[----:B0-----:R-:W-:Y:S01]  /*9b90*/  IADD3 R3, P0, RZ, -R23, RZ ;  /* 0x80000017ff037210 */ /* 0x001fe20007f1e0ff */
[----:B------:R-:W-:Y:S02]  /*9ba0*/  IMAD R26, R21, R20, R12 ;  /* 0x00000014151a7224 */ /* 0x000fe400078e020c */
[----:B------:R-:W0:Y:S01]  /*9bb0*/  LDC R6, c[0x0][0x618] ;  /* 0x00018600ff067b82 */ /* 0x000e220000000800 */
[----:B------:R-:W-:Y:S02]  /*9bc0*/  IMAD.MOV.U32 R7, RZ, RZ, 0x1 ;  /* 0x00000001ff077424 */ /* 0x000fe400078e00ff */
[----:B------:R-:W-:-:S04]  /*9bd0*/  IMAD.X R5, RZ, RZ, ~R0, P0 ;  /* 0x000000ffff057224 */ /* 0x000fc800000e0e00 */
[-C--:B-1----:R-:W-:Y:S01]  /*9be0*/  IMAD R0, R5, R14.reuse, RZ ;  /* 0x0000000e05007224 */ /* 0x082fe200078e02ff */
[----:B------:R-:W1:Y:S01]  /*9bf0*/  LDC R8, c[0x0][0x608] ;  /* 0x00018200ff087b82 */ /* 0x000e620000000800 */
[----:B------:R-:W-:-:S04]  /*9c00*/  IMAD.WIDE.U32 R4, R3, R14, R16 ;  /* 0x0000000e03047225 */ /* 0x000fc800078e0010 */
[----:B------:R-:W-:Y:S01]  /*9c10*/  IMAD R3, R3, R15, R0 ;  /* 0x0000000f03037224 */ /* 0x000fe200078e0200 */
[----:B------:R-:W-:Y:S02]  /*9c20*/  I2FP.F32.U32 R0, R24 ;  /* 0x0000001800007245 */ /* 0x000fe40000201000 */
[----:B------:R-:W3:Y:S01]  /*9c30*/  LDC R28, c[0x0][0x658] ;  /* 0x00019600ff1c7b82 */ /* 0x000ee20000000800 */
[----:B------:R-:W-:Y:S01]  /*9c40*/  IMAD.IADD R3, R5, 0x1, R3 ;  /* 0x0000000105037824 */ /* 0x000fe200078e0203 */
[----:B--2---:R-:W-:Y:S01]  /*9c50*/  ISETP.NE.U32.AND P0, PT, R30, RZ, PT ;  /* 0x000000ff1e00720c */ /* 0x004fe20003f05070 */
[----:B------:R-:W-:Y:S01]  /*9c60*/  FMUL R0, R0, UR4 ;  /* 0x0000000400007c20 */ /* 0x000fe20008400000 */
[----:B------:R-:W-:Y:S02]  /*9c70*/  IMAD.MOV.U32 R5, RZ, RZ, -0x1 ;  /* 0xffffffffff057424 */ /* 0x000fe400078e00ff */
[----:B------:R-:W-:Y:S01]  /*9c80*/  ISETP.NE.AND.EX P0, PT, R31, RZ, PT, P0 ;  /* 0x000000ff1f00720c */ /* 0x000fe20003f05300 */
[----:B------:R2:W4:Y:S01]  /*9c90*/  F2I.U32.TRUNC.NTZ R13, R0 ;  /* 0x00000000000d7305 */ /* 0x000522000020f000 */
[----:B------:R-:W2:Y:S01]  /*9ca0*/  LDC R15, c[0x0][0x148] ;  /* 0x00005200ff0f7b82 */ /* 0x000ea20000000800 */
[----:B0-----:R-:W-:-:S02]  /*9cb0*/  SHF.R.U64 R12, R4, R6, R3 ;  /* 0x00000006040c7219 */ /* 0x001fc40000001203 */
[----:B------:R-:W-:-:S05]  /*9cc0*/  SHF.R.U32.HI R3, RZ, R6, R3 ;  /* 0x00000006ff037219 */ /* 0x000fca0000011603 */
[----:B------:R-:W0:Y:S01]  /*9cd0*/  LDC R20, c[0x0][0x600] ;  /* 0x00018000ff147b82 */ /* 0x000e220000000800 */
[-CC-:B-1----:R-:W-:Y:S02]  /*9ce0*/  SHF.R.U64 R10, R12, R8.reuse, R3.reuse ;  /* 0x000000080c0a7219 */ /* 0x182fe40000001203 */
[----:B------:R-:W-:-:S05]  /*9cf0*/  SHF.R.U32.HI R3, RZ, R8, R3 ;  /* 0x00000008ff037219 */ /* 0x000fca0000011603 */
[----:B------:R-:W1:Y:S01]  /*9d00*/  LDC R21, c[0x0][0x648] ;  /* 0x00019200ff157b82 */ /* 0x000e620000000800 */
[-C--:B---3--:R-:W-:Y:S02]  /*9d10*/  SHF.L.U32 R4, R5, R28.reuse, RZ ;  /* 0x0000001c05047219 */ /* 0x088fe400000006ff */
[-CC-:B------:R-:W-:Y:S02]  /*9d20*/  SHF.R.U64 R14, R10, R28.reuse, R3.reuse ;  /* 0x0000001c0a0e7219 */ /* 0x180fe40000001203 */
[----:B------:R-:W-:Y:S02]  /*9d30*/  SHF.R.U32.HI R5, RZ, R28, R3 ;  /* 0x0000001cff057219 */ /* 0x000fe40000011603 */
[----:B------:R-:W-:Y:S01]  /*9d40*/  LOP3.LUT R153, RZ, R4, RZ, 0x33, !PT ;  /* 0x00000004ff997212 */ /* 0x000fe200078e33ff */
[----:B------:R-:W3:Y:S01]  /*9d50*/  LDC R25, c[0x0][0x638] ;  /* 0x00018e00ff197b82 */ /* 0x000ee20000000800 */
[----:B------:R-:W-:Y:S01]  /*9d60*/  SHF.L.U32 R28, R7, R28, RZ ;  /* 0x0000001c071c7219 */ /* 0x000fe200000006ff */
[----:B------:R-:W-:-:S06]  /*9d70*/  IMAD.MOV.U32 R4, RZ, RZ, R14 ;  /* 0x000000ffff047224 */ /* 0x000fcc00078e000e */
[----:B------:R-:W0:Y:S01]  /*9d80*/  LDC R27, c[0x0][0x610] ;  /* 0x00018400ff1b7b82 */ /* 0x000e220000000800 */
[----:B----4-:R-:W-:Y:S05]  /*9d90*/  @!P0 BRA `(.L_x_285) ;  /* 0x0000000000288947 */ /* 0x010fea0003800000 */
[----:B------:R-:W4:Y:S02]  /*9da0*/  LDC R3, c[0x0][0x64c] ;  /* 0x00019300ff037b82 */ /* 0x000f240000000800 */
[----:B----4-:R-:W-:-:S05]  /*9db0*/  IADD3 R3, P0, R14, R3, RZ ;  /* 0x000000030e037210 */ /* 0x010fca0007f1e0ff */
        /* <DEDUP_REMOVED lines=8> */
.L_x_285:
[----:B------:R-:W-:Y:S01]  /*9e40*/  ISETP.NE.AND P0, PT, R2, 0x1, PT ;  /* 0x000000010200780c */ /* 0x000fe20003f05270 */
[----:B------:R-:W-:Y:S01]  /*9e50*/  IMAD.MOV R13, RZ, RZ, -R13 ;  /* 0x000000ffff0d7224 */ /* 0x000fe200078e0a0d */
[----:B-12---:R-:W-:Y:S01]  /*9e60*/  SHF.R.U64 R0, R4, R21, R5 ;  /* 0x0000001504007219 */ /* 0x006fe20000001205 */
[----:B0-----:R-:W-:Y:S01]  /*9e70*/  VIADD R5, R20, 0xffffffff ;  /* 0xffffffff14057836 */ /* 0x001fe20000000000 */
[----:B------:R-:W-:-:S03]  /*9e80*/  LOP3.LUT R153, R10, R153, RZ, 0xc0, !PT ;  /* 0x000000990a997212 */ /* 0x000fc600078ec0ff */
[----:B------:R-:W-:Y:S01]  /*9e90*/  IMAD.MOV R3, RZ, RZ, -R0 ;  /* 0x000000ffff037224 */ /* 0x000fe200078e0a00 */
[----:B------:R-:W-:Y:S01]  /*9ea0*/  LOP3.LUT R5, R12, R5, RZ, 0xc0, !PT ;  /* 0x000000050c057212 */ /* 0x000fe200078ec0ff */
[----:B------:R-:W-:Y:S02]  /*9eb0*/  IMAD R153, R28, R0, R153 ;  /* 0x000000001c997224 */ /* 0x000fe400078e0299 */
[----:B---3--:R-:W-:Y:S02]  /*9ec0*/  IMAD R0, R3, R25, R14 ;  /* 0x0000001903007224 */ /* 0x008fe400078e020e */
[----:B------:R-:W-:Y:S02]  /*9ed0*/  @P0 IMAD R26, R15, R13, R24 ;  /* 0x0000000d0f1a0224 */ /* 0x000fe400078e0218 */
[----:B------:R-:W-:Y:S02]  /*9ee0*/  IMAD R4, R0, R20, R5 ;  /* 0x0000001400047224 */ /* 0x000fe400078e0205 */
[----:B------:R-:W-:-:S02]  /*9ef0*/  IMAD R153, R153, R27, R26 ;  /* 0x0000001b99997224 */ /* 0x000fc400078e021a */
[----:B------:R-:W-:-:S03]  /*9f00*/  IMAD.MOV.U32 R3, RZ, RZ, 0x1 ;  /* 0x00000001ff037424 */ /* 0x000fc600078e00ff */
[----:B------:R-:W-:Y:S02]  /*9f10*/  SEL R152, R4, R153, !P0 ;  /* 0x0000009904987207 */ /* 0x000fe40004000000 */
[----:B------:R-:W-:Y:S02]  /*9f20*/  PRMT R0, R3, 0x7610, R0 ;  /* 0x0000761003007816 */ /* 0x000fe40000000000 */
[----:B------:R-:W-:-:S07]  /*9f30*/  SEL R153, R153, R4, !P0 ;  /* 0x0000000499997207 */ /* 0x000fce0004000000 */
.L_x_283:
[----:B------:R-:W-:-:S13]  /*9f40*/  LOP3.LUT P0, RZ, R0, 0xff, RZ, 0xc0, !PT ;  /* 0x000000ff00ff7812 */ /* 0x000fda000780c0ff */
[----:B------:R-:W-:Y:S05]  /*9f50*/  @P0 BRA `(.L_x_286) ;  /* 0xffffff6c00f40947 */ /* 0x000fea000383ffff */
[----:B------:R-:W-:Y:S05]  /*9f60*/  EXIT ;  /* 0x000000000000794d */ /* 0x000fea0003800000 */
.L_x_3:
[----:B0-----:R-:W-:Y:S01]  /*9f70*/  ULDC.64 UR4, c[0x0][0x650] ;  /* 0x0001940000047ab9 */ /* 0x001fe20000000a00 */
        /* <DEDUP_REMOVED lines=25> */
.L_x_288:
[--C-:B------:R-:W-:Y:S01]  /*a110*/  SHF.R.U64 R12, R10, R14, R11.reuse ;  /* 0x0000000e0a0c7219 */ /* 0x100fe2000000120b */
[----:B------:R-:W0:Y:S01]  /*a120*/  LDC R22, c[0x0][0x618] ;  /* 0x00018600ff167b82 */ /* 0x000e220000000800 */
[----:B------:R-:W-:Y:S01]  /*a130*/  I2FP.F32.U32 R6, R4 ;  /* 0x0000000400067245 */ /* 0x000fe20000201000 */
[----:B------:R-:W-:Y:S01]  /*a140*/  ULDC UR4, c[0x0][0x150] ;  /* 0x0000540000047ab9 */ /* 0x000fe20000000800 */
[----:B------:R-:W-:Y:S02]  /*a150*/  SHF.R.U32.HI R5, RZ, R14, R11 ;  /* 0x0000000eff057219 */ /* 0x000fe4000001160b */
[----:B------:R-:W-:Y:S01]  /*a160*/  IADD3 R9, P0, RZ, -R12, RZ ;  /* 0x8000000cff097210 */ /* 0x000fe20007f1e0ff */
[----:B------:R-:W-:Y:S01]  /*a170*/  FMUL R11, R6, UR4 ;  /* 0x00000004060b7c20 */ /* 0x000fe20008400000 */
[----:B------:R-:W-:Y:S01]  /*a180*/  ULDC UR4, c[0x0][0x154] ;  /* 0x0000550000047ab9 */ /* 0x000fe20000000800 */
[----:B------:R-:W1:Y:S02]  /*a190*/  LDC.64 R24, c[0x0][0x640] ;  /* 0x00019000ff187b82 */ /* 0x000e640000000a00 */
[----:B------:R-:W-:-:S02]  /*a1a0*/  IMAD.X R5, RZ, RZ, ~R5, P0 ;  /* 0x000000ffff057224 */ /* 0x000fc400000e0e05 */
[----:B------:R-:W2:Y:S01]  /*a1b0*/  F2I.U32.TRUNC.NTZ R11, R11 ;  /* 0x0000000b000b7305 */ /* 0x000ea2000020f000 */
[----:B------:R-:W-:-:S03]  /*a1c0*/  IMAD.WIDE.U32 R6, R9, R20, R16 ;  /* 0x0000001409067225 */ /* 0x000fc600078e0010 */
[----:B------:R-:W3:Y:S01]  /*a1d0*/  LDC R13, c[0x0][0x144] ;  /* 0x00005100ff0d7b82 */ /* 0x000ee20000000800 */
[----:B------:R-:W-:-:S04]  /*a1e0*/  IMAD R8, R5, R20, RZ ;  /* 0x0000001405087224 */ /* 0x000fc800078e02ff */
[----:B------:R-:W-:Y:S02]  /*a1f0*/  IMAD R5, R9, R21, R8 ;  /* 0x0000001509057224 */ /* 0x000fe400078e0208 */
[----:B------:R-:W-:Y:S01]  /*a200*/  IMAD.MOV.U32 R8, RZ, RZ, -0x1 ;  /* 0xffffffffff087424 */ /* 0x000fe200078e00ff */
[----:B------:R-:W4:Y:S01]  /*a210*/  LDC R14, c[0x0][0x608] ;  /* 0x00018200ff0e7b82 */ /* 0x000f220000000800 */
[----:B------:R-:W-:Y:S01]  /*a220*/  IMAD.IADD R5, R7, 0x1, R5 ;  /* 0x0000000107057824 */ /* 0x000fe200078e0205 */
[----:B------:R-:W-:-:S04]  /*a230*/  I2FP.F32.U32 R7, R3 ;  /* 0x0000000300077245 */ /* 0x000fc80000201000 */
[-C--:B0-----:R-:W-:Y:S01]  /*a240*/  SHF.R.U64 R10, R6, R22.reuse, R5 ;  /* 0x00000016060a7219 */ /* 0x081fe20000001205 */
[----:B--2---:R-:W-:Y:S01]  /*a250*/  IMAD.MOV R6, RZ, RZ, -R11 ;  /* 0x000000ffff067224 */ /* 0x004fe200078e0a0b */
[----:B------:R-:W0:Y:S01]  /*a260*/  LDC R9, c[0x0][0x658] ;  /* 0x00019600ff097b82 */ /* 0x000e220000000800 */
[----:B-1----:R-:W-:Y:S01]  /*a270*/  ISETP.NE.U32.AND P0, PT, R24, RZ, PT ;  /* 0x000000ff1800720c */ /* 0x002fe20003f05070 */
[----:B------:R-:W-:Y:S01]  /*a280*/  FMUL R7, R7, UR4 ;  /* 0x0000000407077c20 */ /* 0x000fe20008400000 */
[----:B------:R-:W-:Y:S02]  /*a290*/  SHF.R.U32.HI R5, RZ, R22, R5 ;  /* 0x00000016ff057219 */ /* 0x000fe40000011605 */
[----:B------:R-:W-:-:S03]  /*a2a0*/  ISETP.NE.AND.EX P0, PT, R25, RZ, PT, P0 ;  /* 0x000000ff1900720c */ /* 0x000fc60003f05300 */
[----:B------:R-:W1:Y:S01]  /*a2b0*/  LDC R20, c[0x0][0x148] ;  /* 0x00005200ff147b82 */ /* 0x000e620000000800 */
[----:B---3--:R-:W-:Y:S02]  /*a2c0*/  IMAD R23, R13, R6, R4 ;  /* 0x000000060d177224 */ /* 0x008fe400078e0204 */
[----:B------:R-:W-:-:S05]  /*a2d0*/  IMAD.MOV.U32 R6, RZ, RZ, 0x1 ;  /* 0x00000001ff067424 */ /* 0x000fca00078e00ff */
[----:B------:R-:W2:Y:S01]  /*a2e0*/  LDC R21, c[0x0][0x600] ;  /* 0x00018000ff157b82 */ /* 0x000ea20000000800 */
[-CC-:B----4-:R-:W-:Y:S02]  /*a2f0*/  SHF.R.U64 R13, R10, R14.reuse, R5.reuse ;  /* 0x0000000e0a0d7219 */ /* 0x190fe40000001205 */
[----:B------:R-:W-:Y:S02]  /*a300*/  SHF.R.U32.HI R4, RZ, R14, R5 ;  /* 0x0000000eff047219 */ /* 0x000fe40000011605 */
[----:B------:R3:W4:Y:S03]  /*a310*/  F2I.U32.TRUNC.NTZ R14, R7 ;  /* 0x00000007000e7305 */ /* 0x000726000020f000 */
[----:B------:R-:W1:Y:S01]  /*a320*/  LDC R26, c[0x0][0x648] ;  /* 0x00019200ff1a7b82 */ /* 0x000e620000000800 */
[-C--:B0-----:R-:W-:Y:S02]  /*a330*/  SHF.R.U64 R15, R13, R9.reuse, R4 ;  /* 0x000000090d0f7219 */ /* 0x081fe40000001204 */
[----:B------:R-:W-:-:S02]  /*a340*/  SHF.L.U32 R8, R8, R9, RZ ;  /* 0x0000000908087219 */ /* 0x000fc400000006ff */
[-C--:B------:R-:W-:Y:S01]  /*a350*/  SHF.R.U32.HI R5, RZ, R9.reuse, R4 ;  /* 0x00000009ff057219 */ /* 0x080fe20000011604 */
[----:B------:R-:W-:Y:S01]  /*a360*/  IMAD.MOV.U32 R4, RZ, RZ, R15 ;  /* 0x000000ffff047224 */ /* 0x000fe200078e000f */
[----:B------:R-:W-:Y:S01]  /*a370*/  SHF.L.U32 R22, R6, R9, RZ ;  /* 0x0000000906167219 */ /* 0x000fe200000006ff */
[----:B------:R-:W0:Y:S01]  /*a380*/  LDC R27, c[0x0][0x638] ;  /* 0x00018e00ff1b7b82 */ /* 0x000e220000000800 */
[----:B------:R-:W-:-:S07]  /*a390*/  LOP3.LUT R28, RZ, R8, RZ, 0x33, !PT ;  /* 0x00000008ff1c7212 */ /* 0x000fce00078e33ff */
        /* <DEDUP_REMOVED lines=12> */
.L_x_289:
[----:B------:R-:W-:Y:S01]  /*a460*/  ISETP.NE.AND P0, PT, R2, 0x1, PT ;  /* 0x000000010200780c */ /* 0x000fe20003f05270 */
[----:B--2---:R-:W-:Y:S01]  /*a470*/  VIADD R7, R21, 0xffffffff ;  /* 0xffffffff15077836 */ /* 0x004fe20000000000 */
[----:B-1----:R-:W-:Y:S01]  /*a480*/  SHF.R.U64 R5, R4, R26, R5 ;  /* 0x0000001a04057219 */ /* 0x002fe20000001205 */
[----:B------:R-:W-:Y:S01]  /*a490*/  IMAD.MOV R14, RZ, RZ, -R14 ;  /* 0x000000ffff0e7224 */ /* 0x000fe200078e0a0e */
[----:B------:R-:W-:Y:S01]  /*a4a0*/  LOP3.LUT R4, R13, R28, RZ, 0xc0, !PT ;  /* 0x0000001c0d047212 */ /* 0x000fe200078ec0ff */
[----:B------:R-:W-:Y:S01]  /*a4b0*/  IMAD.MOV.U32 R8, RZ, RZ, R12 ;  /* 0x000000ffff087224 */ /* 0x000fe200078e000c */
[----:B------:R-:W-:Y:S01]  /*a4c0*/  LOP3.LUT R10, R10, R7, RZ, 0xc0, !PT ;  /* 0x000000070a0a7212 */ /* 0x000fe200078ec0ff */
[----:B------:R-:W-:Y:S02]  /*a4d0*/  IMAD.MOV R6, RZ, RZ, -R5 ;  /* 0x000000ffff067224 */ /* 0x000fe400078e0a05 */
[----:B------:R-:W-:-:S04]  /*a4e0*/  IMAD R4, R22, R5, R4 ;  /* 0x0000000516047224 */ /* 0x000fc800078e0204 */
[----:B------:R-:W-:Y:S02]  /*a4f0*/  @P0 IMAD R23, R20, R14, R3 ;  /* 0x0000000e14170224 */ /* 0x000fe400078e0203 */
[----:B0-----:R-:W-:Y:S02]  /*a500*/  IMAD R3, R6, R27, R15 ;  /* 0x0000001b06037224 */ /* 0x001fe400078e020f */
[----:B------:R-:W-:Y:S02]  /*a510*/  IMAD R7, R4, R29, R23 ;  /* 0x0000001d04077224 */ /* 0x000fe400078e0217 */
[----:B------:R-:W-:Y:S02]  /*a520*/  IMAD R4, R3, R21, R10 ;  /* 0x0000001503047224 */ /* 0x000fe400078e020a */
[----:B------:R-:W-:-:S03]  /*a530*/  IMAD.MOV.U32 R6, RZ, RZ, 0x1 ;  /* 0x00000001ff067424 */ /* 0x000fc600078e00ff */
[----:B------:R-:W-:Y:S02]  /*a540*/  SEL R9, R4, R7, !P0 ;  /* 0x0000000704097207 */ /* 0x000fe40004000000 */
[----:B------:R-:W-:-:S07]  /*a550*/  SEL R7, R7, R4, !P0 ;  /* 0x0000000407077207 */ /* 0x000fce0004000000 */
.L_x_287:
[----:B------:R-:W-:-:S08]  /*a560*/  NOP ;  /* 0x0000000000007918 */ /* 0x000fd00000000000 */
[----:B------:R-:W0:-:S00]  /*a570*/  USETMAXREG.DEALLOC.CTAPOOL 0x28 ;  /* 0x00000028000079c8 */ /* 0x000e0000080e0500 */
[----:B0-----:R-:W-:-:S13]  /*a580*/  ISETP.NE.AND P0, PT, R0, RZ, PT ;  /* 0x000000ff0000720c */ /* 0x001fda0003f05270 */
[----:B------:R-:W-:Y:S05]  /*a590*/  @P0 EXIT ;  /* 0x000000000000094d */ /* 0x000fea0003800000 */
[----:B------:R-:W-:Y:S01]  /*a5a0*/  LOP3.LUT P0, RZ, R6, 0xff, RZ, 0xc0, !PT ;  /* 0x000000ff06ff7812 */ /* 0x000fe2000780c0ff */
[----:B------:R-:W-:Y:S02]  /*a5b0*/  IMAD.MOV.U32 R3, RZ, RZ, 0x1 ;  /* 0x00000001ff037424 */ /* 0x000fe400078e00ff */
[----:B------:R-:W-:-:S10]  /*a5c0*/  IMAD.MOV.U32 R0, RZ, RZ, RZ ;  /* 0x000000ffff007224 */ /* 0x000fd400078e00ff */
[----:B------:R-:W-:Y:S05]  /*a5d0*/  @!P0 BRA `(.L_x_290) ;  /* 0x0000000c00348947 */ /* 0x000fea0003800000 */
[----:B------:R-:W0:Y:S01]  /*a5e0*/  LDC R0, c[0x0][0x28c] ;  /* 0x0000a300ff007b82 */ /* 0x000e220000000800 */
[----:B------:R-:W-:Y:S01]  /*a5f0*/  ULDC UR5, c[0x0][0x600] ;  /* 0x0001800000057ab9 */ /* 0x000fe20000000800 */
[----:B------:R-:W-:Y:S01]  /*a600*/  ULDC UR4, c[0x0][0xc] ;  /* 0x0000030000047ab9 */ /* 0x000fe20000000800 */
[----:B------:R-:W-:Y:S01]  /*a610*/  UIADD3 UR16, UR5, -0x1, URZ ;  /* 0xffffffff05107890 */ /* 0x000fe2000fffe03f */
[C---:B------:R-:W-:Y:S01]  /*a620*/  LOP3.LUT P2, RZ, R18.reuse, 0x7f, RZ, 0xc0, !PT ;  /* 0x0000007f12ff7812 */ /* 0x040fe2000784c0ff */
[----:B------:R-:W-:Y:S01]  /*a630*/  ULDC UR6, c[0x0][0x658] ;  /* 0x0001960000067ab9 */ /* 0x000fe20000000800 */
[----:B------:R-:W-:Y:S01]  /*a640*/  ULDC UR5, c[0x0][0x10] ;  /* 0x0000040000057ab9 */ /* 0x000fe20000000800 */
[----:B------:R-:W-:Y:S01]  /*a650*/  UMOV UR7, 0xffffffff ;  /* 0xffffffff00077882 */ /* 0x000fe20000000000 */
[----:B------:R-:W-:Y:S01]  /*a660*/  UMOV UR8, 0x1 ;  /* 0x0000000100087882 */ /* 0x000fe20000000000 */
[----:B------:R-:W-:Y:S01]  /*a670*/  UIMAD.WIDE.U32 UR4, UR4, UR5, URZ ;  /* 0x00000005040472a5 */ /* 0x000fe2000f8e003f */
[----:B------:R-:W-:Y:S01]  /*a680*/  LOP3.LUT P0, RZ, R18, 0x1f, RZ, 0xc0, !PT ;  /* 0x0000001f12ff7812 */ /* 0x000fe2000780c0ff */
[----:B------:R-:W-:Y:S01]  /*a690*/  USHF.L.U32 UR7, UR7, UR6, URZ ;  /* 0x0000000607077299 */ /* 0x000fe2000800063f */
[----:B------:R-:W-:Y:S01]  /*a6a0*/  BSSY B0, `(.L_x_290) ;  /* 0x00000c0000007945 */ /* 0x000fe20003800000 */
[----:B------:R-:W-:Y:S01]  /*a6b0*/  USHF.L.U32 UR18, UR8, UR6, URZ ;  /* 0x0000000608127299 */ /* 0x000fe2000800063f */
[----:B------:R-:W-:Y:S01]  /*a6c0*/  IMAD.MOV.U32 R11, RZ, RZ, 0x1 ;  /* 0x00000001ff0b7424 */ /* 0x000fe200078e00ff */
[----:B------:R-:W-:Y:S01]  /*a6d0*/  LOP3.LUT R18, R19, 0x2, RZ, 0xfc, !PT ;  /* 0x0000000213127812 */ /* 0x000fe200078efcff */
[----:B------:R-:W-:Y:S01]  /*a6e0*/  ULDC UR6, c[0x0][0x14] ;  /* 0x0000050000067ab9 */ /* 0x000fe20000000800 */
[----:B------:R-:W-:Y:S01]  /*a6f0*/  PLOP3.LUT P0, PT, P0, P2, PT, 0x8a, 0x0 ;  /* 0x000000000000781c */ /* 0x000fe20000705172 */
[----:B------:R-:W-:-:S02]  /*a700*/  UIMAD.WIDE.U32 UR20, UR4, UR6, URZ ;  /* 0x00000006041472a5 */ /* 0x000fc4000f8e003f */
[----:B------:R-:W-:Y:S02]  /*a710*/  UIMAD UR13, UR5, UR6, URZ ;  /* 0x00000006050d72a4 */ /* 0x000fe4000f8e023f */
[----:B------:R-:W-:Y:S01]  /*a720*/  ULOP3.LUT UR17, URZ, UR7, URZ, 0x33, !UPT ;  /* 0x000000073f117292 */ /* 0x000fe2000f8e333f */
[----:B0-----:R-:W-:Y:S01]  /*a730*/  VIADD R0, R0, 0x3f ;  /* 0x0000003f00007836 */ /* 0x001fe20000000000 */
[----:B------:R-:W-:Y:S01]  /*a740*/  UIADD3 UR13, UR21, UR13, URZ ;  /* 0x0000000d150d7290 */ /* 0x000fe2000fffe03f */
[----:B------:R-:W-:-:S03]  /*a750*/  ULDC.64 UR22, c[0x0][0x198] ;  /* 0x0000660000167ab9 */ /* 0x000fc60000000a00 */
[----:B------:R-:W-:-:S04]  /*a760*/  SHF.R.S32.HI R3, RZ, 0x1f, R0 ;  /* 0x0000001fff037819 */ /* 0x000fc80000011400 */
[----:B------:R-:W-:Y:S01]  /*a770*/  LEA.HI R3, R3, R0, RZ, 0x6 ;  /* 0x0000000003037211 */ /* 0x000fe200078f30ff */
[----:B------:R-:W-:-:S03]  /*a780*/  IMAD.MOV.U32 R0, RZ, RZ, RZ ;  /* 0x000000ffff007224 */ /* 0x000fc600078e00ff */
[----:B------:R-:W-:Y:S01]  /*a790*/  SHF.R.S32.HI R13, RZ, 0x6, R3 ;  /* 0x00000006ff0d7819 */ /* 0x000fe20000011403 */
[----:B------:R-:W-:-:S04]  /*a7a0*/  IMAD.MOV.U32 R3, RZ, RZ, 0x1 ;  /* 0x00000001ff037424 */ /* 0x000fc800078e00ff */
[----:B------:R-:W-:-:S07]  /*a7b0*/  VIADD R10, R13, 0x1 ;  /* 0x000000010d0a7836 */ /* 0x000fce0000000000 */
.L_x_302:
[----:B------:R-:W-:-:S03]  /*a7c0*/  UMOV UR4, 0xffffffff ;  /* 0xffffffff00047882 */ /* 0x000fc60000000000 */
[----:B------:R-:W-:Y:S05]  /*a7d0*/  BRA.DIV UR4, `(.L_x_291) ;  /* 0x0000000e04a07947 */ /* 0x000fea000b800000 */
[----:B------:R-:W-:-:S13]  /*a7e0*/  ELECT P6, URZ, PT ;  /* 0x00000000003f782f */ /* 0x000fda00038c0000 */
.L_x_313:
[----:B------:R-:W0:Y:S01]  /*a7f0*/  LDC R4, c[0x0][0x28c] ;  /* 0x0000a300ff047b82 */ /* 0x000e220000000800 */
[----:B------:R-:W-:Y:S01]  /*a800*/  BSSY B1, `(.L_x_292) ;  /* 0x0000037000017945 */ /* 0x000fe20003800000 */
[----:B0-----:R-:W-:-:S13]  /*a810*/  ISETP.LT.OR P6, PT, R4, 0x1, !P6 ;  /* 0x000000010400780c */ /* 0x001fda00077c1670 */
[----:B------:R-:W-:Y:S05]  /*a820*/  @P6 BRA `(.L_x_293) ;  /* 0x0000000000d06947 */ /* 0x000fea0003800000 */
[----:B------:R-:W-:Y:S02]  /*a830*/  IMAD.SHL.U32 R14, R9, 0x100, RZ ;  /* 0x00000100090e7824 */ /* 0x000fe400078e00ff */
[----:B------:R-:W-:Y:S02]  /*a840*/  IMAD.SHL.U32 R15, R7, 0x80, RZ ;  /* 0x00000080070f7824 */ /* 0x000fe400078e00ff */
[----:B------:R-:W-:Y:S02]  /*a850*/  IMAD.MOV.U32 R20, RZ, RZ, RZ ;  /* 0x000000ffff147224 */ /* 0x000fe400078e00ff */
[----:B------:R-:W-:Y:S02]  /*a860*/  IMAD.MOV.U32 R4, RZ, RZ, R10 ;  /* 0x000000ffff047224 */ /* 0x000fe400078e000a */
[----:B------:R-:W-:Y:S02]  /*a870*/  IMAD.MOV.U32 R5, RZ, RZ, R3 ;  /* 0x000000ffff057224 */ /* 0x000fe400078e0003 */
[----:B------:R-:W-:-:S07]  /*a880*/  IMAD.MOV.U32 R6, RZ, RZ, R0 ;  /* 0x000000ffff067224 */ /* 0x000fce00078e0000 */
.L_x_297:
[----:B------:R-:W0:Y:S01]  /*a890*/  S2R R12, SR_CgaCtaId ;  /* 0x00000000000c7919 */ /* 0x000e220000008800 */
[----:B------:R-:W-:Y:S01]  /*a8a0*/  MOV R7, 0x400 ;  /* 0x0000040000077802 */ /* 0x000fe20000000f00 */
[----:B------:R-:W1:Y:S03]  /*a8b0*/  @!P2 LDC R9, c[0x0][0x500] ;  /* 0x00014000ff09ab82 */ /* 0x000e660000000800 */
[----:B0-----:R-:W-:Y:S02]  /*a8c0*/  LEA R21, R12, R7, 0x18 ;  /* 0x000000070c157211 */ /* 0x001fe400078ec0ff */
[----:B------:R-:W-:-:S03]  /*a8d0*/  SHF.L.U32 R7, R5, 0x1f, RZ ;  /* 0x0000001f05077819 */ /* 0x000fc600000006ff */
[----:B------:R-:W-:-:S04]  /*a8e0*/  IMAD R12, R6, 0x8, R21 ;  /* 0x00000008060c7824 */ /* 0x000fc800078e0215 */
[----:B------:R-:W0:Y:S02]  /*a8f0*/  SYNCS.PHASECHK.TRANS64.TRYWAIT P1, [R12+URZ+0x20], R7 ;  /* 0x000020070c0075a7 */ /* 0x000e24000802017f */
[----:B01----:R-:W-:Y:S05]  /*a900*/  @!P1 BRA `(.L_x_294) ;  /* 0x0000000c00749947 */ /* 0x003fea0003800000 */
.L_x_314:
[----:B0-----:R-:W-:Y:S01]  /*a910*/  PRMT R7, R18, 0x9910, RZ ;  /* 0x0000991012077816 */ /* 0x001fe200000000ff */
[----:B------:R0:W-:Y:S03]  /*a920*/  @!P2 SYNCS.ARRIVE.TRANS64 RZ, [R12+URZ], R9 ;  /* 0x000000090cffa9a7 */ /* 0x0001e6000800003f */
[----:B------:R-:W-:-:S13]  /*a930*/  ISETP.NE.AND P1, PT, R7, 0x2, PT ;  /* 0x000000020700780c */ /* 0x000fda0003f25270 */
[----:B0-----:R-:W-:Y:S05]  /*a940*/  @P1 BRA `(.L_x_295) ;  /* 0x0000000000041947 */ /* 0x001fea0003800000 */
[----:B------:R-:W-:Y:S01]  /*a950*/  BPT.TRAP 0x1 ;  /* 0x000000040000795c */ /* 0x000fe20000300000 */
.L_x_295:
[----:B------:R-:W-:Y:S05]  /*a960*/  @P0 BRA `(.L_x_296) ;  /* 0x0000000000040947 */ /* 0x000fea0003800000 */
[----:B------:R-:W-:Y:S01]  /*a970*/  BPT.TRAP 0x1 ;  /* 0x000000040000795c */ /* 0x000fe20000300000 */
.L_x_296:
[--C-:B------:R-:W-:Y:S01]  /*a980*/  IMAD R7, R6, 0x4000, R21.reuse ;  /* 0x0000400006077824 */ /* 0x100fe200078e0215 */
[----:B------:R-:W-:Y:S01]  /*a990*/  R2UR UR9, R12 ;  /* 0x000000000c0972ca */ /* 0x000fe200000e0000 */
[----:B------:R-:W-:Y:S01]  /*a9a0*/  IMAD R21, R6, 0x8000, R21 ;  /* 0x0000800006157824 */ /* 0x000fe200078e0215 */
[----:B------:R-:W-:Y:S01]  /*a9b0*/  UIADD3 UR4, UP0, UR22, 0xf0, URZ ;  /* 0x000000f016047890 */ /* 0x000fe2000ff1e03f */
[----:B------:R-:W-:Y:S01]  /*a9c0*/  VIADD R4, R4, 0xffffffff ;  /* 0xffffffff04047836 */ /* 0x000fe20000000000 */
[----:B------:R-:W-:Y:S01]  /*a9d0*/  R2UR UR5, R7 ;  /* 0x00000000070572ca */ /* 0x000fe200000e0000 */
[----:B------:R-:W-:Y:S01]  /*a9e0*/  UIADD3 UR24, UP1, UR22, 0x1f0, URZ ;  /* 0x000001f016187890 */ /* 0x000fe2000ff3e03f */
[----:B------:R-:W-:Y:S01]  /*a9f0*/  R2UR UR8, R21 ;  /* 0x00000000150872ca */ /* 0x000fe200000e0000 */
[----:B------:R-:W-:Y:S01]  /*aa00*/  VIADD R6, R6, 0x1 ;  /* 0x0000000106067836 */ /* 0x000fe20000000000 */
[----:B------:R-:W-:Y:S01]  /*aa10*/  R2UR UR11, R15 ;  /* 0x000000000f0b72ca */ /* 0x000fe200000e0000 */
[----:B------:R-:W-:Y:S01]  /*aa20*/  UIADD3.X UR25, URZ, UR23, URZ, UP1, !UPT ;  /* 0x000000173f197290 */ /* 0x000fe20008ffe43f */
[----:B------:R-:W-:Y:S01]  /*aa30*/  R2UR UR10, R20 ;  /* 0x00000000140a72ca */ /* 0x000fe200000e0000 */
[----:B------:R-:W-:Y:S01]  /*aa40*/  UMOV UR6, 0x0 ;  /* 0x0000000000067882 */ /* 0x000fe20000000000 */
[----:B------:R-:W-:Y:S01]  /*aa50*/  R2UR UR12, R8 ;  /* 0x00000000080c72ca */ /* 0x000fe200000e0000 */
[----:B------:R-:W-:Y:S01]  /*aa60*/  UMOV UR7, 0x10000000 ;  /* 0x1000000000077882 */ /* 0x000fe20000000000 */
[----:B------:R-:W-:Y:S01]  /*aa70*/  R2UR UR19, R14 ;  /* 0x000000000e1372ca */ /* 0x000fe200000e0000 */
[----:B------:R-:W-:Y:S01]  /*aa80*/  VIADD R20, R20, 0x40 ;  /* 0x0000004014147836 */ /* 0x000fe20000000000 */
[----:B------:R-:W-:Y:S01]  /*aa90*/  ISETP.GT.AND P3, PT, R4, 0x1, PT ;  /* 0x000000010400780c */ /* 0x000fe20003f64270 */
[----:B------:R-:W-:Y:S01]  /*aaa0*/  UIADD3 UR14, UR5, 0x100, URZ ;  /* 0x00000100050e7890 */ /* 0x000fe2000fffe03f */
[----:B------:R-:W-:Y:S01]  /*aab0*/  ISETP.NE.AND P1, PT, R6, 0x4, PT ;  /* 0x000000040600780c */ /* 0x000fe20003f25270 */
[----:B------:R-:W-:-:S02]  /*aac0*/  UIADD3.X UR5, URZ, UR23, URZ, UP0, !UPT ;  /* 0x000000173f057290 */ /* 0x000fc400087fe43f */
[----:B------:R-:W-:Y:S01]  /*aad0*/  UIADD3 UR15, UR8, 0x10100, URZ ;  /* 0x00010100080f7890 */ /* 0x000fe2000fffe03f */
[----:B------:R-:W-:Y:S02]  /*aae0*/  SEL R12, RZ, 0x1, P1 ;  /* 0x00000001ff0c7807 */ /* 0x000fe40000800000 */
[----:B------:R-:W-:Y:S01]  /*aaf0*/  UMOV UR8, UR14 ;  /* 0x0000000e00087c82 */ /* 0x000fe20008000000 */
[----:B------:R-:W-:Y:S02]  /*ab00*/  SEL R6, R6, RZ, P1 ;  /* 0x000000ff06067207 */ /* 0x000fe40000800000 */
[----:B------:R-:W-:Y:S01]  /*ab10*/  LOP3.LUT R5, R5, R12, RZ, 0x3c, !PT ;  /* 0x0000000c05057212 */ /* 0x000fe200078e3cff */
[----:B------:R0:W-:Y:S02]  /*ab20*/  UTMALDG.3D [UR8], [UR4], desc[UR6] ;  /* 0x00000608040075b4 */ /* 0x0001e40008011000 */
[----:B0-----:R-:W-:Y:S01]  /*ab30*/  UMOV UR8, UR15 ;  /* 0x0000000f00087c82 */ /* 0x001fe20008000000 */
[----:B------:R-:W-:-:S02]  /*ab40*/  UMOV UR11, UR19 ;  /* 0x00000013000b7c82 */ /* 0x000fc40008000000 */
[----:B------:R0:W-:Y:S02]  /*ab50*/  UTMALDG.3D [UR8], [UR24], desc[UR6] ;  /* 0x00000608180075b4 */ /* 0x0001e40008011000 */
[----:B0-----:R-:W-:Y:S05]  /*ab60*/  @P3 BRA `(.L_x_297) ;  /* 0xfffffffc00483947 */ /* 0x001fea000383ffff */
.L_x_293:
[----:B------:R-:W-:Y:S05]  /*ab70*/  BSYNC B1 ;  /* 0x0000000000017941 */ /* 0x000fea0003800000 */
.L_x_292:
[----:B------:R-:W-:Y:S01]  /*ab80*/  LOP3.LUT P3, RZ, R11, 0xff, RZ, 0xc0, !PT ;  /* 0x000000ff0bff7812 */ /* 0x000fe2000786c0ff */
[----:B------:R-:W-:Y:S01]  /*ab90*/  IMAD.IADD R0, R13, 0x1, R0 ;  /* 0x000000010d007824 */ /* 0x000fe200078e0200 */
[----:B------:R-:W-:Y:S01]  /*aba0*/  IADD3 R16, P4, R16, UR20, RZ ;  /* 0x0000001410107c10 */ /* 0x000fe2000ff9e0ff */
[----:B------:R-:W-:Y:S01]  /*abb0*/  ULDC.64 UR4, c[0x0][0x650] ;  /* 0x0001940000047ab9 */ /* 0x000fe20000000a00 */
[----:B------:R-:W-:Y:S01]  /*abc0*/  BSSY B1, `(.L_x_298) ;  /* 0x000006b000017945 */ /* 0x000fe20003800000 */
[----:B------:R-:W-:Y:S01]  /*abd0*/  IMAD.MOV.U32 R7, RZ, RZ, -0x1 ;  /* 0xffffffffff077424 */ /* 0x000fe200078e00ff */
[----:B------:R-:W-:Y:S01]  /*abe0*/  SHF.R.U32.HI R4, RZ, 0x2, R0 ;  /* 0x00000002ff047819 */ /* 0x000fe20000011600 */
[----:B------:R-:W-:Y:S01]  /*abf0*/  IMAD.MOV.U32 R9, RZ, RZ, -0x1 ;  /* 0xffffffffff097424 */ /* 0x000fe200078e00ff */
[----:B------:R-:W-:Y:S01]  /*ac00*/  ISETP.GT.U32.AND P1, PT, R0, 0x3, PT ;  /* 0x000000030000780c */ /* 0x000fe20003f24070 */
[----:B------:R-:W-:Y:S01]  /*ac10*/  IMAD.MOV.U32 R8, RZ, RZ, -0x1 ;  /* 0xffffffffff087424 */ /* 0x000fe200078e00ff */
[----:B------:R-:W-:-:S02]  /*ac20*/  LOP3.LUT R4, R4, 0x1, RZ, 0xc0, !PT ;  /* 0x0000000104047812 */ /* 0x000fc400078ec0ff */
[----:B------:R-:W-:Y:S01]  /*ac30*/  ISETP.LT.U32.AND P1, PT, R13, 0x4, P1 ;  /* 0x000000040d00780c */ /* 0x000fe20000f21070 */
[----:B------:R-:W0:Y:S01]  /*ac40*/  @P3 S2R R6, SR_CgaCtaId ;  /* 0x0000000000063919 */ /* 0x000e220000008800 */
[----:B------:R-:W-:Y:S02]  /*ac50*/  @P3 MOV R5, 0x400 ;  /* 0x0000040000053802 */ /* 0x000fe40000000f00 */
[----:B------:R-:W-:Y:S02]  /*ac60*/  IADD3.X R17, R17, UR13, RZ, P4, !PT ;  /* 0x0000000d11117c10 */ /* 0x000fe4000a7fe4ff */
[----:B------:R-:W-:Y:S02]  /*ac70*/  ISETP.GE.U32.AND P4, PT, R16, UR4, PT ;  /* 0x0000000410007c0c */ /* 0x000fe4000bf86070 */
[----:B------:R-:W-:Y:S02]  /*ac80*/  LOP3.LUT R0, R0, 0x3, RZ, 0xc0, !PT ;  /* 0x0000000300007812 */ /* 0x000fe400078ec0ff */
[----:B------:R-:W-:-:S02]  /*ac90*/  PRMT R11, RZ, 0x7610, R11 ;  /* 0x00007610ff0b7816 */ /* 0x000fc4000000000b */
[----:B0-----:R-:W-:-:S04]  /*aca0*/  @P3 LEA R5, R6, R5, 0x18 ;  /* 0x0000000506053211 */ /* 0x001fc800078ec0ff */
[----:B------:R0:W-:Y:S01]  /*acb0*/  @P3 SYNCS.ARRIVE.TRANS64.A1T0 RZ, [R5+URZ+0x58], RZ ;  /* 0x000058ff05ff39a7 */ /* 0x0001e2000810003f */
[----:B------:R-:W-:Y:S02]  /*acc0*/  ISETP.NE.U32.AND P3, PT, R4, 0x1, PT ;  /* 0x000000010400780c */ /* 0x000fe40003f65070 */
[----:B------:R-:W-:Y:S02]  /*acd0*/  SEL R4, RZ, 0x1, !P1 ;  /* 0x00000001ff047807 */ /* 0x000fe40004800000 */
[----:B------:R-:W-:Y:S02]  /*ace0*/  ISETP.GE.U32.AND.EX P1, PT, R17, UR5, PT, P4 ;  /* 0x0000000511007c0c */ /* 0x000fe4000bf26140 */
[----:B------:R-:W-:-:S04]  /*acf0*/  ISETP.GT.U32.AND P3, PT, R13, 0x3, !P3 ;  /* 0x000000030d00780c */ /* 0x000fc80005f64070 */
[----:B0-----:R-:W-:-:S04]  /*ad00*/  SEL R5, RZ, 0x1, !P3 ;  /* 0x00000001ff057807 */ /* 0x001fc80005800000 */
[--C-:B------:R-:W-:Y:S02]  /*ad10*/  LOP3.LUT R3, R5, R3, R4.reuse, 0x96, !PT ;  /* 0x0000000305037212 */ /* 0x100fe400078e9604 */
[----:B------:R-:W-:Y:S01]  /*ad20*/  PRMT R4, RZ, 0x7610, R4 ;  /* 0x00007610ff047816 */ /* 0x000fe20000000004 */
[----:B------:R-:W-:Y:S06]  /*ad30*/  @P1 BRA `(.L_x_299) ;  /* 0x00000004004c1947 */ /* 0x000fec0003800000 */
[----:B------:R-:W-:Y:S01]  /*ad40*/  ULDC.64 UR4, c[0x0][0x628] ;  /* 0x00018a0000047ab9 */ /* 0x000fe20000000a00 */
[----:B------:R-:W0:Y:S01]  /*ad50*/  S2R R14, SR_CTAID.X ;  /* 0x00000000000e7919 */ /* 0x000e220000002500 */
[----:B------:R-:W-:Y:S01]  /*ad60*/  ISETP.NE.U32.AND P1, PT, RZ, UR4, PT ;  /* 0x00000004ff007c0c */ /* 0x000fe2000bf25070 */
[----:B------:R-:W-:Y:S01]  /*ad70*/  ULDC UR7, c[0x0][0x630] ;  /* 0x00018c0000077ab9 */ /* 0x000fe20000000800 */
[----:B------:R-:W-:Y:S01]  /*ad80*/  IMAD.MOV.U32 R4, RZ, RZ, R16 ;  /* 0x000000ffff047224 */ /* 0x000fe200078e0010 */
[----:B------:R-:W1:Y:S01]  /*ad90*/  S2R R12, SR_CTAID.Y ;  /* 0x00000000000c7919 */ /* 0x000e620000002600 */
[----:B------:R-:W-:Y:S01]  /*ada0*/  ISETP.NE.AND.EX P1, PT, RZ, UR5, PT, P1 ;  /* 0x00000005ff007c0c */ /* 0x000fe2000bf25310 */
[----:B------:R-:W-:-:S12]  /*adb0*/  IMAD.MOV.U32 R5, RZ, RZ, R17 ;  /* 0x000000ffff057224 */ /* 0x000fd800078e0011 */
[----:B------:R-:W-:Y:S05]  /*adc0*/  @!P1 BRA `(.L_x_300) ;  /* 0x0000000000289947 */ /* 0x000fea0003800000 */
[----:B------:R-:W-:Y:S02]  /*add0*/  ULDC UR6, c[0x0][0x634] ;  /* 0x00018d0000067ab9 */ /* 0x000fe40000000800 */
[----:B------:R-:W-:-:S05]  /*ade0*/  IADD3 R9, P1, R16, UR6, RZ ;  /* 0x0000000610097c10 */ /* 0x000fca000ff3e0ff */
[----:B------:R-:W-:-:S04]  /*adf0*/  IMAD.X R15, RZ, RZ, R17, P1 ;  /* 0x000000ffff0f7224 */ /* 0x000fc800008e0611 */
[----:B------:R-:W-:-:S04]  /*ae00*/  IMAD.WIDE.U32 R6, R15, UR4, RZ ;  /* 0x000000040f067c25 */ /* 0x000fc8000f8e00ff */
[----:B------:R-:W-:-:S04]  /*ae10*/  IMAD.WIDE.U32 R6, P1, R9, UR5, R6 ;  /* 0x0000000509067c25 */ /* 0x000fc8000f820006 */
[----:B------:R-:W-:-:S04]  /*ae20*/  IMAD.WIDE.U32 R8, R9, UR4, RZ ;  /* 0x0000000409087c25 */ /* 0x000fc8000f8e00ff */
[----:B------:R-:W-:Y:S01]  /*ae30*/  IMAD.X R5, RZ, RZ, RZ, P1 ;  /* 0x000000ffff057224 */ /* 0x000fe200008e06ff */
[----:B------:R-:W-:Y:S01]  /*ae40*/  IADD3 RZ, P1, R9, R6, RZ ;  /* 0x0000000609ff7210 */ /* 0x000fe20007f3e0ff */
[----:B------:R-:W-:-:S04]  /*ae50*/  IMAD.MOV.U32 R4, RZ, RZ, R7 ;  /* 0x000000ffff047224 */ /* 0x000fc800078e0007 */
[----:B------:R-:W-:-:S08]  /*ae60*/  IMAD.WIDE.U32.X R4, R15, UR5, R4, P1 ;  /* 0x000000050f047c25 */ /* 0x000fd000088e0404 */
.L_x_300:
[--C-:B------:R-:W-:Y:S01]  /*ae70*/  SHF.R.U64 R8, R4, UR7, R5.reuse ;  /* 0x0000000704087c19 */ /* 0x100fe20008001205 */
[----:B------:R-:W-:Y:S01]  /*ae80*/  ULDC.64 UR4, c[0x0][0x620] ;  /* 0x0001880000047ab9 */ /* 0x000fe20000000a00 */
[----:B------:R-:W-:Y:S01]  /*ae90*/  SHF.R.U32.HI R4, RZ, UR7, R5 ;  /* 0x00000007ff047c19 */ /* 0x000fe20008011605 */
[----:B------:R-:W2:Y:S01]  /*aea0*/  LDC R25, c[0x0][0x144] ;  /* 0x00005100ff197b82 */ /* 0x000ea20000000800 */
[----:B------:R-:W-:Y:S01]  /*aeb0*/  IADD3 R7, P1, RZ, -R8, RZ ;  /* 0x80000008ff077210 */ /* 0x000fe20007f3e0ff */
[----:B------:R-:W-:Y:S01]  /*aec0*/  ULDC.64 UR8, c[0x0][0x640] ;  /* 0x0001900000087ab9 */ /* 0x000fe20000000a00 */
[----:B0-----:R-:W-:Y:S01]  /*aed0*/  I2FP.F32.U32 R9, R14 ;  /* 0x0000000e00097245 */ /* 0x001fe20000201000 */
[----:B------:R-:W-:Y:S02]  /*aee0*/  ULDC UR6, c[0x0][0x608] ;  /* 0x0001820000067ab9 */ /* 0x000fe40000000800 */
[----:B------:R-:W-:Y:S01]  /*aef0*/  IMAD.X R4, RZ, RZ, ~R4, P1 ;  /* 0x000000ffff047224 */ /* 0x000fe200008e0e04 */
[----:B------:R-:W-:Y:S01]  /*af00*/  ISETP.NE.U32.AND P1, PT, RZ, UR8, PT ;  /* 0x00000008ff007c0c */ /* 0x000fe2000bf25070 */
[----:B------:R-:W0:Y:S02]  /*af10*/  LDC R21, c[0x0][0x148] ;  /* 0x00005200ff157b82 */ /* 0x000e240000000800 */
[----:B------:R-:W-:Y:S01]  /*af20*/  IMAD R6, R4, UR4, RZ ;  /* 0x0000000404067c24 */ /* 0x000fe2000f8e02ff */
[----:B------:R-:W-:Y:S01]  /*af30*/  ISETP.NE.AND.EX P1, PT, RZ, UR9, PT, P1 ;  /* 0x00000009ff007c0c */ /* 0x000fe2000bf25310 */
[----:B------:R-:W-:Y:S01]  /*af40*/  IMAD.WIDE.U32 R4, R7, UR4, R16 ;  /* 0x0000000407047c25 */ /* 0x000fe2000f8e0010 */
[----:B------:R-:W-:-:S03]  /*af50*/  ULDC UR4, c[0x0][0x150] ;  /* 0x0000540000047ab9 */ /* 0x000fc60000000800 */
[----:B------:R-:W-:Y:S02]  /*af60*/  IMAD R7, R7, UR5, R6 ;  /* 0x0000000507077c24 */ /* 0x000fe4000f8e0206 */
[----:B------:R-:W-:Y:S01]  /*af70*/  FMUL R6, R9, UR4 ;  /* 0x0000000409067c20 */ /* 0x000fe20008400000 */
[----:B------:R-:W-:Y:S01]  /*af80*/  ULDC UR4, c[0x0][0x618] ;  /* 0x0001860000047ab9 */ /* 0x000fe20000000800 */
[----:B------:R-:W-:Y:S01]  /*af90*/  ULDC UR5, c[0x0][0x154] ;  /* 0x0000550000057ab9 */ /* 0x000fe20000000800 */
[----:B------:R-:W-:-:S03]  /*afa0*/  IMAD.IADD R5, R5, 0x1, R7 ;  /* 0x0000000105057824 */ /* 0x000fc600078e0207 */
[----:B------:R-:W3:Y:S02]  /*afb0*/  F2I.U32.TRUNC.NTZ R6, R6 ;  /* 0x0000000600067305 */ /* 0x000ee4000020f000 */
[----:B------:R-:W-:Y:S02]  /*afc0*/  SHF.R.U64 R9, R4, UR4, R5 ;  /* 0x0000000404097c19 */ /* 0x000fe40008001205 */
[----:B-1----:R-:W-:-:S05]  /*afd0*/  I2FP.F32.U32 R4, R12 ;  /* 0x0000000c00047245 */ /* 0x002fca0000201000 */
[----:B------:R-:W-:Y:S01]  /*afe0*/  FMUL R22, R4, UR5 ;  /* 0x0000000504167c20 */ /* 0x000fe20008400000 */
[----:B------:R-:W-:Y:S01]  /*aff0*/  SHF.R.U32.HI R4, RZ, UR4, R5 ;  /* 0x00000004ff047c19 */ /* 0x000fe20008011605 */
[----:B------:R-:W-:-:S03]  /*b000*/  ULDC UR4, c[0x0][0x658] ;  /* 0x0001960000047ab9 */ /* 0x000fc60000000800 */
[--C-:B------:R-:W-:Y:S01]  /*b010*/  SHF.R.U64 R20, R9, UR6, R4.reuse ;  /* 0x0000000609147c19 */ /* 0x100fe20008001204 */
[----:B------:R-:W1:Y:S01]  /*b020*/  F2I.U32.TRUNC.NTZ R22, R22 ;  /* 0x0000001600167305 */ /* 0x000e62000020f000 */
[----:B------:R-:W-:Y:S01]  /*b030*/  SHF.R.U32.HI R5, RZ, UR6, R4 ;  /* 0x00000006ff057c19 */ /* 0x000fe20008011604 */
[----:B---3--:R-:W-:-:S03]  /*b040*/  IMAD.MOV R6, RZ, RZ, -R6 ;  /* 0x000000ffff067224 */ /* 0x008fc600078e0a06 */
[--C-:B------:R-:W-:Y:S01]  /*b050*/  SHF.R.U64 R15, R20, UR4, R5.reuse ;  /* 0x00000004140f7c19 */ /* 0x100fe20008001205 */
[----:B--2---:R-:W-:Y:S01]  /*b060*/  IMAD R14, R25, R6, R14 ;  /* 0x00000006190e7224 */ /* 0x004fe200078e020e */
[----:B------:R-:W-:-:S03]  /*b070*/  SHF.R.U32.HI R23, RZ, UR4, R5 ;  /* 0x00000004ff177c19 */ /* 0x000fc60008011605 */
[----:B------:R-:W-:Y:S02]  /*b080*/  IMAD.MOV.U32 R4, RZ, RZ, R15 ;  /* 0x000000ffff047224 */ /* 0x000fe400078e000f */
[----:B------:R-:W-:Y:S01]  /*b090*/  IMAD.MOV.U32 R5, RZ, RZ, R23 ;  /* 0x000000ffff057224 */ /* 0x000fe200078e0017 */
[----:B-1----:R-:W-:Y:S06]  /*b0a0*/  @!P1 BRA `(.L_x_301) ;  /* 0x0000000000289947 */ /* 0x002fec0003800000 */
[----:B------:R-:W-:Y:S02]  /*b0b0*/  ULDC UR4, c[0x0][0x64c] ;  /* 0x0001930000047ab9 */ /* 0x000fe40000000800 */
[----:B------:R-:W-:-:S05]  /*b0c0*/  IADD3 R5, P1, R15, UR4, RZ ;  /* 0x000000040f057c10 */ /* 0x000fca000ff3e0ff */
[----:B------:R-:W-:-:S04]  /*b0d0*/  IMAD.X R23, RZ, RZ, R23, P1 ;  /* 0x000000ffff177224 */ /* 0x000fc800008e0617 */
[----:B------:R-:W-:-:S04]  /*b0e0*/  IMAD.WIDE.U32 R6, R23, UR8, RZ ;  /* 0x0000000817067c25 */ /* 0x000fc8000f8e00ff */
[----:B------:R-:W-:-:S04]  /*b0f0*/  IMAD.WIDE.U32 R6, P1, R5, UR9, R6 ;  /* 0x0000000905067c25 */ /* 0x000fc8000f820006 */
[----:B------:R-:W-:-:S04]  /*b100*/  IMAD.WIDE.U32 R4, R5, UR8, RZ ;  /* 0x0000000805047c25 */ /* 0x000fc8000f8e00ff */
[----:B------:R-:W-:Y:S01]  /*b110*/  IMAD.MOV.U32 R4, RZ, RZ, R7 ;  /* 0x000000ffff047224 */ /* 0x000fe200078e0007 */
[----:B------:R-:W-:Y:S01]  /*b120*/  IADD3 RZ, P3, R5, R6, RZ ;  /* 0x0000000605ff7210 */ /* 0x000fe20007f7e0ff */
[----:B------:R-:W-:-:S04]  /*b130*/  IMAD.X R5, RZ, RZ, RZ, P1 ;  /* 0x000000ffff057224 */ /* 0x000fc800008e06ff */
[----:B------:R-:W-:-:S08]  /*b140*/  IMAD.WIDE.U32.X R4, R23, UR9, R4, P3 ;  /* 0x0000000917047c25 */ /* 0x000fd000098e0404 */
.L_x_301:
[----:B------:R-:W-:Y:S01]  /*b150*/  ISETP.NE.AND P1, PT, R2, 0x1, PT ;  /* 0x000000010200780c */ /* 0x000fe20003f25270 */
[----:B------:R-:W-:Y:S01]  /*b160*/  ULDC UR4, c[0x0][0x648] ;  /* 0x0001920000047ab9 */ /* 0x000fe20000000800 */
[----:B------:R-:W-:Y:S01]  /*b170*/  LOP3.LUT R20, R20, UR17, RZ, 0xc0, !PT ;  /* 0x0000001114147c12 */ /* 0x000fe2000f8ec0ff */
[----:B------:R-:W-:Y:S01]  /*b180*/  IMAD.MOV R22, RZ, RZ, -R22 ;  /* 0x000000ffff167224 */ /* 0x000fe200078e0a16 */
[----:B------:R-:W-:Y:S01]  /*b190*/  SHF.R.U64 R5, R4, UR4, R5 ;  /* 0x0000000404057c19 */ /* 0x000fe20008001205 */
[----:B------:R-:W-:Y:S01]  /*b1a0*/  ULDC UR4, c[0x0][0x638] ;  /* 0x00018e0000047ab9 */ /* 0x000fe20000000800 */
[----:B------:R-:W-:Y:S01]  /*b1b0*/  LOP3.LUT R6, R9, UR16, RZ, 0xc0, !PT ;  /* 0x0000001009067c12 */ /* 0x000fe2000f8ec0ff */
[----:B------:R-:W-:Y:S02]  /*b1c0*/  ULDC UR5, c[0x0][0x610] ;  /* 0x0001840000057ab9 */ /* 0x000fe40000000800 */
[----:B------:R-:W-:Y:S02]  /*b1d0*/  IMAD.MOV R4, RZ, RZ, -R5 ;  /* 0x000000ffff047224 */ /* 0x000fe400078e0a05 */
[----:B------:R-:W-:-:S02]  /*b1e0*/  IMAD R5, R5, UR18, R20 ;  /* 0x0000001205057c24 */ /* 0x000fc4000f8e0214 */
[----:B0-----:R-:W-:Y:S02]  /*b1f0*/  @P1 IMAD R14, R21, R22, R12 ;  /* 0x00000016150e1224 */ /* 0x001fe400078e020c */
[----:B------:R-:W-:Y:S01]  /*b200*/  IMAD R15, R4, UR4, R15 ;  /* 0x00000004040f7c24 */ /* 0x000fe2000f8e020f */
[----:B------:R-:W-:Y:S01]  /*b210*/  ULDC UR4, c[0x0][0x600] ;  /* 0x0001800000047ab9 */ /* 0x000fe20000000800 */
[----:B------:R-:W-:Y:S02]  /*b220*/  IMAD R14, R5, UR5, R14 ;  /* 0x00000005050e7c24 */ /* 0x000fe4000f8e020e */
[----:B------:R-:W-:Y:S02]  /*b230*/  IMAD R15, R15, UR4, R6 ;  /* 0x000000040f0f7c24 */ /* 0x000fe4000f8e0206 */
[----:B------:R-:W-:-:S03]  /*b240*/  IMAD.MOV.U32 R4, RZ, RZ, 0x1 ;  /* 0x00000001ff047424 */ /* 0x000fc600078e00ff */
[----:B------:R-:W-:Y:S02]  /*b250*/  SEL R9, R15, R14, !P1 ;  /* 0x0000000e0f097207 */ /* 0x000fe40004800000 */
[----:B------:R-:W-:-:S07]  /*b260*/  SEL R7, R14, R15, !P1 ;  /* 0x0000000f0e077207 */ /* 0x000fce0004800000 */
.L_x_299:
[----:B------:R-:W-:Y:S05]  /*b270*/  BSYNC B1 ;  /* 0x0000000000017941 */ /* 0x000fea0003800000 */
.L_x_298:
[----:B------:R-:W-:-:S13]  /*b280*/  LOP3.LUT P1, RZ, R4, 0xff, RZ, 0xc0, !PT ;  /* 0x000000ff04ff7812 */ /* 0x000fda000782c0ff */
[----:B------:R-:W-:Y:S05]  /*b290*/  @P1 BRA `(.L_x_302) ;  /* 0xfffffff400481947 */ /* 0x000fea000383ffff */
[----:B------:R-:W-:Y:S05]  /*b2a0*/  BSYNC B0 ;  /* 0x0000000000007941 */ /* 0x000fea0003800000 */
.L_x_290:
[----:B------:R-:W-:-:S03]  /*b2b0*/  UMOV UR4, 0xffffffff ;  /* 0xffffffff00047882 */ /* 0x000fc60000000000 */
[----:B------:R-:W-:Y:S05]  /*b2c0*/  BRA.DIV UR4, `(.L_x_303) ;  /* 0x0000000604187947 */ /* 0x000fea000b800000 */
[----:B------:R-:W-:-:S13]  /*b2d0*/  ELECT P6, URZ, PT ;  /* 0x00000000003f782f */ /* 0x000fda00038c0000 */
.L_x_317:
[----:B------:R-:W-:Y:S04]  /*b2e0*/  BSSY B0, `(.L_x_304) ;  /* 0x000002b000007945 */ /* 0x000fe80003800000 */
[----:B------:R-:W-:Y:S05]  /*b2f0*/  @!P6 BRA `(.L_x_305) ;  /* 0x0000000000a4e947 */ /* 0x000fea0003800000 */
[----:B------:R-:W-:-:S04]  /*b300*/  LOP3.LUT R19, R19, 0x2, RZ, 0xfc, !PT ;  /* 0x0000000213137812 */ /* 0x000fc800078efcff */
[----:B------:R-:W-:-:S13]  /*b310*/  ISETP.NE.AND P0, PT, R19, 0x3, PT ;  /* 0x000000031300780c */ /* 0x000fda0003f05270 */
[----:B------:R-:W-:Y:S05]  /*b320*/  @!P0 BRA `(.L_x_306) ;  /* 0x0000000000048947 */ /* 0x000fea0003800000 */
[----:B------:R-:W-:Y:S01]  /*b330*/  BPT.TRAP 0x1 ;  /* 0x000000040000795c */ /* 0x000fe20000300000 */
.L_x_306:
[----:B------:R-:W0:Y:S01]  /*b340*/  S2R R5, SR_CgaCtaId ;  /* 0x0000000000057919 */ /* 0x000e220000008800 */
[----:B------:R-:W-:Y:S02]  /*b350*/  MOV R2, 0x400 ;  /* 0x0000040000027802 */ /* 0x000fe40000000f00 */
[----:B------:R-:W-:Y:S02]  /*b360*/  SHF.L.U32 R4, R3, 0x1f, RZ ;  /* 0x0000001f03047819 */ /* 0x000fe400000006ff */
[----:B0-----:R-:W-:-:S05]  /*b370*/  LEA R5, R5, R2, 0x18 ;  /* 0x0000000205057211 */ /* 0x001fca00078ec0ff */
[----:B------:R-:W-:-:S04]  /*b380*/  VIADD R5, R5, 0x20 ;  /* 0x0000002005057836 */ /* 0x000fc80000000000 */
[C---:B------:R-:W-:Y:S02]  /*b390*/  IMAD R7, R0.reuse, 0x8, R5 ;  /* 0x0000000800077824 */ /* 0x040fe400078e0205 */
[----:B------:R-:W-:Y:S02]  /*b3a0*/  VIADD R0, R0, 0x1 ;  /* 0x0000000100007836 */ /* 0x000fe40000000000 */
[----:B------:R-:W0:Y:S03]  /*b3b0*/  SYNCS.PHASECHK.TRANS64.TRYWAIT P0, [R7+URZ], R4 ;  /* 0x00000004070075a7 */ /* 0x000e26000800017f */
[----:B------:R-:W-:-:S04]  /*b3c0*/  ISETP.NE.AND P1, PT, R0, 0x4, PT ;  /* 0x000000040000780c */ /* 0x000fc80003f25270 */
[----:B------:R-:W-:Y:S02]  /*b3d0*/  SEL R2, RZ, 0x1, P1 ;  /* 0x00000001ff027807 */ /* 0x000fe40000800000 */
[----:B------:R-:W-:Y:S02]  /*b3e0*/  SEL R0, R0, RZ, P1 ;  /* 0x000000ff00007207 */ /* 0x000fe40000800000 */
[----:B------:R-:W-:-:S03]  /*b3f0*/  LOP3.LUT R9, R3, R2, RZ, 0x3c, !PT ;  /* 0x0000000203097212 */ /* 0x000fc600078e3cff */
[----:B------:R-:W-:Y:S01]  /*b400*/  IMAD R6, R0, 0x8, R5 ;  /* 0x0000000800067824 */ /* 0x000fe200078e0205 */
[----:B------:R-:W-:Y:S01]  /*b410*/  SHF.L.U32 R3, R9, 0x1f, RZ ;  /* 0x0000001f09037819 */ /* 0x000fe200000006ff */
[----:B0-----:R-:W-:Y:S06]  /*b420*/  @!P0 BRA `(.L_x_307) ;  /* 0x0000000000e08947 */ /* 0x001fec0003800000 */
.L_x_318:
[----:B------:R-:W1:Y:S01]  /*b430*/  SYNCS.PHASECHK.TRANS64.TRYWAIT P0, [R6+URZ], R3 ;  /* 0x00000003060075a7 */ /* 0x000e62000800017f */
[----:B------:R-:W-:-:S05]  /*b440*/  VIADD R0, R0, 0x1 ;  /* 0x0000000100007836 */ /* 0x000fca0000000000 */
[----:B------:R-:W-:-:S04]  /*b450*/  ISETP.NE.AND P1, PT, R0, 0x4, PT ;  /* 0x000000040000780c */ /* 0x000fc80003f25270 */
[----:B------:R-:W-:Y:S02]  /*b460*/  SEL R2, RZ, 0x1, P1 ;  /* 0x00000001ff027807 */ /* 0x000fe40000800000 */
[----:B------:R-:W-:Y:S02]  /*b470*/  SEL R0, R0, RZ, P1 ;  /* 0x000000ff00007207 */ /* 0x000fe40000800000 */
[----:B------:R-:W-:-:S03]  /*b480*/  LOP3.LUT R9, R9, R2, RZ, 0x3c, !PT ;  /* 0x0000000209097212 */ /* 0x000fc600078e3cff */
[----:B0-----:R-:W-:Y:S01]  /*b490*/  IMAD R7, R0, 0x8, R5 ;  /* 0x0000000800077824 */ /* 0x001fe200078e0205 */
[----:B------:R-:W-:Y:S01]  /*b4a0*/  SHF.L.U32 R4, R9, 0x1f, RZ ;  /* 0x0000001f09047819 */ /* 0x000fe200000006ff */
[----:B-1----:R-:W-:Y:S06]  /*b4b0*/  @!P0 BRA `(.L_x_308) ;  /* 0x0000000000d08947 */ /* 0x002fec0003800000 */
.L_x_319:
[----:B------:R-:W1:Y:S01]  /*b4c0*/  SYNCS.PHASECHK.TRANS64.TRYWAIT P0, [R7+URZ], R4 ;  /* 0x00000004070075a7 */ /* 0x000e62000800017f */
[----:B------:R-:W-:-:S05]  /*b4d0*/  VIADD R0, R0, 0x1 ;  /* 0x0000000100007836 */ /* 0x000fca0000000000 */
[----:B------:R-:W-:-:S04]  /*b4e0*/  ISETP.NE.AND P1, PT, R0, 0x4, PT ;  /* 0x000000040000780c */ /* 0x000fc80003f25270 */
[----:B------:R-:W-:Y:S02]  /*b4f0*/  SEL R2, RZ, 0x1, P1 ;  /* 0x00000001ff027807 */ /* 0x000fe40000800000 */
[----:B------:R-:W-:Y:S02]  /*b500*/  SEL R0, R0, RZ, P1 ;  /* 0x000000ff00007207 */ /* 0x000fe40000800000 */
[----:B------:R-:W-:Y:S01]  /*b510*/  LOP3.LUT R2, R9, R2, RZ, 0x3c, !PT ;  /* 0x0000000209027212 */ /* 0x000fe200078e3cff */
[----:B-1----:R-:W-:Y:S06]  /*b520*/  @!P0 BRA `(.L_x_309) ;  /* 0x0000000000c88947 */ /* 0x002fec0003800000 */
.L_x_320:
[----:B------:R-:W-:Y:S01]  /*b530*/  IMAD R5, R0, 0x8, R5 ;  /* 0x0000000800057824 */ /* 0x000fe200078e0205 */
[----:B------:R-:W-:-:S07]  /*b540*/  SHF.L.U32 R0, R2, 0x1f, RZ ;  /* 0x0000001f02007819 */ /* 0x000fce00000006ff */
.L_x_310:
[----:B--2---:R2:W3:Y:S02]  /*b550*/  SYNCS.PHASECHK.TRANS64.TRYWAIT P0, [R5+URZ], R0 ;  /* 0x00000000050075a7 */ /* 0x0044e4000800017f */
[----:B---3--:R-:W-:Y:S05]  /*b560*/  @!P0 NANOSLEEP.SYNCS 0x989680 ;  /* 0x009896800000895d */ /* 0x008fea0003900000 */
[----:B------:R-:W3:Y:S02]  /*b570*/  @!P0 SYNCS.PHASECHK.TRANS64 P0, [R5+URZ], R0 ;  /* 0x00000000050085a7 */ /* 0x000ee4000800007f */
[----:B---3--:R-:W-:Y:S05]  /*b580*/  @!P0 BRA `(.L_x_310) ;  /* 0xfffffffc00f08947 */ /* 0x008fea000383ffff */
.L_x_305:
[----:B------:R-:W-:Y:S05]  /*b590*/  BSYNC B0 ;  /* 0x0000000000007941 */ /* 0x000fea0003800000 */
.L_x_304:
[----:B------:R-:W-:Y:S05]  /*b5a0*/  EXIT ;  /* 0x000000000000794d */ /* 0x000fea0003800000 */
.L_x_17:
[----:B---3--:R3:W4:Y:S02]  /*b5b0*/  SYNCS.PHASECHK.TRANS64.TRYWAIT P1, [R3+URZ], R0 ;  /* 0x00000000030075a7 */ /* 0x008724000802017f */
[----:B----4-:R-:W-:Y:S05]  /*b5c0*/  @!P1 NANOSLEEP.SYNCS 0x989680 ;  /* 0x009896800000995d */ /* 0x010fea0003900000 */
[----:B------:R-:W4:Y:S02]  /*b5d0*/  @!P1 SYNCS.PHASECHK.TRANS64 P1, [R3+URZ], R0 ;  /* 0x00000000030095a7 */ /* 0x000f24000802007f */
[----:B----4-:R-:W-:Y:S05]  /*b5e0*/  @!P1 BRA `(.L_x_17) ;  /* 0xfffffffc00f09947 */ /* 0x010fea000383ffff */
[----:B------:R-:W-:Y:S05]  /*b5f0*/  BRA `(.L_x_16) ;  /* 0xffffff5c00047947 */ /* 0x000fea000383ffff */
.L_x_22:
[----:B-1----:R-:W-:-:S04]  /*b600*/  IMAD.U32 R4, RZ, RZ, UR8 ;  /* 0x00000008ff047e24 */ /* 0x002fc8000f8e00ff */
[----:B------:R1:W2:Y:S03]  /*b610*/  SYNCS.PHASECHK.TRANS64.TRYWAIT P1, [R4+URZ], R3 ;  /* 0x00000003040075a7 */ /* 0x0002a6000802017f */
[----:B--2---:R-:W-:Y:S05]  /*b620*/  @!P1 NANOSLEEP.SYNCS 0x989680 ;  /* 0x009896800000995d */ /* 0x004fea0003900000 */
[----:B------:R-:W2:Y:S02]  /*b630*/  @!P1 SYNCS.PHASECHK.TRANS64 P1, [R4+URZ], R3 ;  /* 0x00000003040095a7 */ /* 0x000ea4000802007f */
[----:B--2---:R-:W-:Y:S05]  /*b640*/  @!P1 BRA `(.L_x_22) ;  /* 0xfffffffc00ec9947 */ /* 0x004fea000383ffff */
[----:B------:R-:W-:Y:S05]  /*b650*/  BRA `(.L_x_21) ;  /* 0xffffff5c00f07947 */ /* 0x000fea000383ffff */
.L_x_291:
[----:B------:R-:W-:Y:S01]  /*b660*/  BSSY B1, `(.L_x_311) ;  /* 0x0000006000017945 */ /* 0x000fe20003800000 */
[----:B------:R-:W-:-:S07]  /*b670*/  IMAD.MOV.U32 R15, RZ, RZ, -0x1 ;  /* 0xffffffffff0f7424 */ /* 0x000fce00078e00ff */
[----:B------:R-:W-:Y:S05]  /*b680*/  WARPSYNC.COLLECTIVE R15, `(.L_x_312) ;  /* 0x000000000f0c7348 */ /* 0x000fea0003c00000 */
[----:B------:R-:W-:Y:S02]  /*b690*/  ELECT P6, UR62, PT ;  /* 0x00000000003e782f */ /* 0x000fe400038c0000 */
[----:B------:R-:W-:Y:S01]  /*b6a0*/  MOV R14, UR62 ;  /* 0x0000003e000e7c02 */ /* 0x000fe20008000f00 */
[----:B------:R-:W-:Y:S10]  /*b6b0*/  ENDCOLLECTIVE ;  /* 0x000000000000791b */ /* 0x000ff40003800000 */
.L_x_312:
[----:B------:R-:W-:Y:S05]  /*b6c0*/  BSYNC B1 ;  /* 0x0000000000017941 */ /* 0x000fea0003800000 */
.L_x_311:
[----:B------:R-:W-:Y:S05]  /*b6d0*/  BRA `(.L_x_313) ;  /* 0xfffffff000447947 */ /* 0x000fea000383ffff */
.L_x_294:
[----:B0-----:R0:W1:Y:S02]  /*b6e0*/  SYNCS.PHASECHK.TRANS64.TRYWAIT P1, [R12+URZ+0x20], R7 ;  /* 0x000020070c0075a7 */ /* 0x001064000802017f */
[----:B-1----:R-:W-:Y:S05]  /*b6f0*/  @!P1 NANOSLEEP.SYNCS 0x989680 ;  /* 0x009896800000995d */ /* 0x002fea0003900000 */
[----:B------:R-:W1:Y:S02]  /*b700*/  @!P1 SYNCS.PHASECHK.TRANS64 P1, [R12+URZ+0x20], R7 ;  /* 0x000020070c0095a7 */ /* 0x000e64000802007f */
[----:B-1----:R-:W-:Y:S05]  /*b710*/  @!P1 BRA `(.L_x_294) ;  /* 0xfffffffc00f09947 */ /* 0x002fea000383ffff */
[----:B------:R-:W-:Y:S05]  /*b720*/  BRA `(.L_x_314) ;  /* 0xfffffff000787947 */ /* 0x000fea000383ffff */
.L_x_303:
[----:B------:R-:W-:Y:S01]  /*b730*/  BSSY B0, `(.L_x_315) ;  /* 0x0000006000007945 */ /* 0x000fe20003800000 */
[----:B------:R-:W-:-:S07]  /*b740*/  IMAD.MOV.U32 R15, RZ, RZ, -0x1 ;  /* 0xffffffffff0f7424 */ /* 0x000fce00078e00ff */
[----:B------:R-:W-:Y:S05]  /*b750*/  WARPSYNC.COLLECTIVE R15, `(.L_x_316) ;  /* 0x000000000f0c7348 */ /* 0x000fea0003c00000 */
[----:B------:R-:W-:Y:S02]  /*b760*/  ELECT P6, UR62, PT ;  /* 0x00000000003e782f */ /* 0x000fe400038c0000 */
[----:B------:R-:W-:Y:S01]  /*b770*/  MOV R14, UR62 ;  /* 0x0000003e000e7c02 */ /* 0x000fe20008000f00 */
[----:B------:R-:W-:Y:S10]  /*b780*/  ENDCOLLECTIVE ;  /* 0x000000000000791b */ /* 0x000ff40003800000 */
.L_x_316:
[----:B------:R-:W-:Y:S05]  /*b790*/  BSYNC B0 ;  /* 0x0000000000007941 */ /* 0x000fea0003800000 */
.L_x_315:
[----:B------:R-:W-:Y:S05]  /*b7a0*/  BRA `(.L_x_317) ;  /* 0xfffffff800cc7947 */ /* 0x000fea000383ffff */
.L_x_307:
[----:B0-----:R0:W1:Y:S02]  /*b7b0*/  SYNCS.PHASECHK.TRANS64.TRYWAIT P0, [R7+URZ], R4 ;  /* 0x00000004070075a7 */ /* 0x001064000800017f */
[----:B-1----:R-:W-:Y:S05]  /*b7c0*/  @!P0 NANOSLEEP.SYNCS 0x989680 ;  /* 0x009896800000895d */ /* 0x002fea0003900000 */
[----:B------:R-:W1:Y:S02]  /*b7d0*/  @!P0 SYNCS.PHASECHK.TRANS64 P0, [R7+URZ], R4 ;  /* 0x00000004070085a7 */ /* 0x000e64000800007f */
[----:B-1----:R-:W-:Y:S05]  /*b7e0*/  @!P0 BRA `(.L_x_307) ;  /* 0xfffffffc00f08947 */ /* 0x002fea000383ffff */
[----:B------:R-:W-:Y:S05]  /*b7f0*/  BRA `(.L_x_318) ;  /* 0xfffffffc000c7947 */ /* 0x000fea000383ffff */
.L_x_308:
[----:B0-----:R0:W1:Y:S02]  /*b800*/  SYNCS.PHASECHK.TRANS64.TRYWAIT P0, [R6+URZ], R3 ;  /* 0x00000003060075a7 */ /* 0x001064000800017f */
[----:B-1----:R-:W-:Y:S05]  /*b810*/  @!P0 NANOSLEEP.SYNCS 0x989680 ;  /* 0x009896800000895d */ /* 0x002fea0003900000 */
[----:B------:R-:W1:Y:S02]  /*b820*/  @!P0 SYNCS.PHASECHK.TRANS64 P0, [R6+URZ], R3 ;  /* 0x00000003060085a7 */ /* 0x000e64000800007f */
[----:B-1----:R-:W-:Y:S05]  /*b830*/  @!P0 BRA `(.L_x_308) ;  /* 0xfffffffc00f08947 */ /* 0x002fea000383ffff */
[----:B------:R-:W-:Y:S05]  /*b840*/  BRA `(.L_x_319) ;  /* 0xfffffffc001c7947 */ /* 0x000fea000383ffff */
.L_x_309:
[----:B-1----:R1:W2:Y:S02]  /*b850*/  SYNCS.PHASECHK.TRANS64.TRYWAIT P0, [R7+URZ], R4 ;  /* 0x00000004070075a7 */ /* 0x0022a4000800017f */
[----:B--2---:R-:W-:Y:S05]  /*b860*/  @!P0 NANOSLEEP.SYNCS 0x989680 ;  /* 0x009896800000895d */ /* 0x004fea0003900000 */
[----:B------:R-:W2:Y:S02]  /*b870*/  @!P0 SYNCS.PHASECHK.TRANS64 P0, [R7+URZ], R4 ;  /* 0x00000004070085a7 */ /* 0x000ea4000800007f */
[----:B--2---:R-:W-:Y:S05]  /*b880*/  @!P0 BRA `(.L_x_309) ;  /* 0xfffffffc00f08947 */ /* 0x004fea000383ffff */
[----:B------:R-:W-:Y:S05]  /*b890*/  BRA `(.L_x_320) ;  /* 0xfffffffc00247947 */ /* 0x000fea000383ffff */
.L_x_321:
[----:B------:R-:W-:-:S00]  /*b8a0*/  BRA `(.L_x_321) ;  /* 0xfffffffc00fc7947 */ /* 0x000fc0000383ffff */
[----:B------:R-:W-:-:S00]  /*b8b0*/  NOP ;  /* 0x0000000000007918 */ /* 0x000fc00000000000 */
        /* <DEDUP_REMOVED lines=12> */
.L_x_322:


//--------------------- .nv.global.init           --------------------------
	.section	.nv.global.init,"aw",@progbits
.nv.global.init:
	.type		$str$22,@object
	.size		$str$22,($str$23 - $str$22)
$str$22:
        /*0000*/ 	.byte	0x6b, 0x5f, 0x74, 0x69, 0x6c, 0x65, 0x5f, 0x63, 0x6f, 0x75, 0x6e, 0x74, 0x20, 0x3e, 0x3d, 0x20
        /*0010*/ 	.byte	0x31, 0x00
	.type		$str$23,@object
	.size		$str$23,(__unnamed_1 - $str$23)
$str$23:
        /*0012*/ 	.byte	0x2f, 0x74, 0x6d, 0x70, 0x2f, 0x63, 0x75, 0x74, 0x6c, 0x61, 0x73, 0x73, 0x5f, 0x73, 0x77, 0x65
        /*0022*/ 	.byte	0x65, 0x70, 0x5f, 0x73, 0x72, 0x63, 0x2f, 0x69, 0x6e, 0x63, 0x6c, 0x75, 0x64, 0x65, 0x2f, 0x63
        /*0032*/ 	.byte	0x75, 0x74, 0x6c, 0x61, 0x73, 0x73, 0x2f, 0x67, 0x65, 0x6d, 0x6d, 0x2f, 0x63, 0x6f, 0x6c, 0x6c
        /*0042*/ 	.byte	0x65, 0x63, 0x74, 0x69, 0x76, 0x65, 0x2f, 0x73, 0x6d, 0x39, 0x30, 0x5f, 0x6d, 0x6d, 0x61, 0x5f
        /*0052*/ 	.byte	0x74, 0x6d, 0x61, 0x5f, 0x67, 0x6d, 0x6d, 0x61, 0x5f, 0x73, 0x73, 0x5f, 0x77, 0x61, 0x72, 0x70
        /*0062*/ 	.byte	0x73, 0x70, 0x65, 0x63, 0x69, 0x61, 0x6c, 0x69, 0x7a, 0x65, 0x64, 0x2e, 0x68, 0x70, 0x70, 0x00
	.type		__unnamed_1,@object
	.size		__unnamed_1,(.L_0 - __unnamed_1)
__unnamed_1:
        /*0072*/ 	.byte	0x76, 0x6f, 0x69, 0x64, 0x20, 0x63, 0x75, 0x74, 0x6c, 0x61, 0x73, 0x73, 0x3a, 0x3a, 0x67, 0x65
        /* <DEDUP_REMOVED lines=179> */
        /*0bb2*/ 	.byte	0x3a, 0x3a, 0x69, 0x64, 0x65, 0x6e, 0x74, 0x69, 0x74, 0x79, 0x5d, 0x00
.L_0:


//--------------------- .nv.shared._ZN7cutlass13device_kernelINS_4gemm6kernel13GemmUniversalIN4cute5tupleIJiiiiEEENS1_10collective13CollectiveMmaINS1_34MainloopSm90TmaGmmaWarpSpecializedILi4ENS5_IJNS4_1CILi1EEESB_SB_EEENS1_35KernelTmaWarpSpecializedCooperativeEEENS5_IJNSA_ILi128EEENSA_ILi256EEENSA_ILi64EEEEEENS_6half_tENS5_IJlSB_lEEESJ_SK_NS4_8TiledMMAINS4_8MMA_AtomIJNS4_4SM904GMMA26MMA_64x256x16_F32F16F16_SSILNSO_5MajorE0ELSQ_0ELNSO_7ScaleInE1ELSR_1EEEEEENS4_6LayoutINS5_IJNSA_ILi2EEESB_SB_EEENS5_IJSB_NSA_ILi0EEESX_EEEEENS5_IJNS4_10UnderscoreES10_S10_EEEEENS4_13SM90_TMA_LOADENS4_14ComposedLayoutINS4_7SwizzleILi3ELi4ELi3EEENS4_18smem_ptr_flag_bitsILi16EEENSU_INS5_IJNSA_ILi8EEESH_EEENS5_IJSH_SB_EEEEEEEvNS4_8identityES13_S1D_vS1E_EENS_8epilogue10collective6detail29Sm90TmaWarpSpecializedAdapterINS1H_15DefaultEpilogueISJ_SK_SK_NS1G_6thread17LinearCombinationISJ_Li1EffLNS1L_9ScaleType4KindE0ELNS_15FloatRoundStyleE2ESJ_EENS1_15EpilogueDefaultEEEEEvvEEEEvNT_6ParamsE --------------------------
	.section	.nv.shared._ZN7cutlass13device_kernelINS_4gemm6kernel13GemmUniversalIN4cute5tupleIJiiiiEEENS1_10collective13CollectiveMmaINS1_34MainloopSm90TmaGmmaWarpSpecializedILi4ENS5_IJNS4_1CILi1EEESB_SB_EEENS1_35KernelTmaWarpSpecializedCooperativeEEENS5_IJNSA_ILi128EEENSA_ILi256EEENSA_ILi64EEEEEENS_6half_tENS5_IJlSB_lEEESJ_SK_NS4_8TiledMMAINS4_8MMA_AtomIJNS4_4SM904GMMA26MMA_64x256x16_F32F16F16_SSILNSO_5MajorE0ELSQ_0ELNSO_7ScaleInE1ELSR_1EEEEEENS4_6LayoutINS5_IJNSA_ILi2EEESB_SB_EEENS5_IJSB_NSA_ILi0EEESX_EEEEENS5_IJNS4_10UnderscoreES10_S10_EEEEENS4_13SM90_TMA_LOADENS4_14ComposedLayoutINS4_7SwizzleILi3ELi4ELi3EEENS4_18smem_ptr_flag_bitsILi16EEENSU_INS5_IJNSA_ILi8EEESH_EEENS5_IJSH_SB_EEEEEEEvNS4_8identityES13_S1D_vS1E_EENS_8epilogue10collective6detail29Sm90TmaWarpSpecializedAdapterINS1H_15DefaultEpilogueISJ_SK_SK_NS1G_6thread17LinearCombinationISJ_Li1EffLNS1L_9ScaleType4KindE0ELNS_15FloatRoundStyleE2ESJ_EENS1_15EpilogueDefaultEEEEEvvEEEEvNT_6ParamsE,"aw",@nobits
	.sectionflags	@""
	.align	16
	.zero		1024


//--------------------- .nv.shared.reserved.0     --------------------------
	.section	.nv.shared.reserved.0,"aw",@nobits
	.weak		__nv_reservedSMEM_offset_0_alias
	.size		__nv_reservedSMEM_offset_0_alias, 0, 0
	.other		__nv_reservedSMEM_offset_0_alias,@"STO_CUDA_RESERVED_SHARED STV_DEFAULT"
__nv_reservedSMEM_offset_0_alias:
	.zero		0


//--------------------- .nv.global                --------------------------
	.section	.nv.global,"aw",@nobits
.nv.global:
	.type		_ZN40_INTERNAL_b56c2e05_4_k_cu_62235cab_213264cute1_E,@object
	.size		_ZN40_INTERNAL_b56c2e05_4_k_cu_62235cab_213264cute1_E,(_ZN40_INTERNAL_b56c2e05_4_k_cu_62235cab_213264cuda3std3__45__cpo6cbeginE - _ZN40_INTERNAL_b56c2e05_4_k_cu_62235cab_213264cute1_E)
_ZN40_INTERNAL_b56c2e05_4_k_cu_62235cab_213264cute1_E:
	.zero		1
	.type		_ZN40_INTERNAL_b56c2e05_4_k_cu_62235cab_213264cuda3std3__45__cpo6cbeginE,@object
	.size		_ZN40_INTERNAL_b56c2e05_4_k_cu_62235cab_213264cuda3std3__45__cpo6cbeginE,(_ZN40_INTERNAL_b56c2e05_4_k_cu_62235cab_213264cuda3std3__48in_placeE - _ZN40_INTERNAL_b56c2e05_4_k_cu_62235cab_213264cuda3std3__45__cpo6cbeginE)
_ZN40_INTERNAL_b56c2e05_4_k_cu_62235cab_213264cuda3std3__45__cpo6cbeginE:
	.zero		1
	.type		_ZN40_INTERNAL_b56c2e05_4_k_cu_62235cab_213264cuda3std3__48in_placeE,@object
	.size		_ZN40_INTERNAL_b56c2e05_4_k_cu_62235cab_213264cuda3std3__48in_placeE,(_ZN40_INTERNAL_b56c2e05_4_k_cu_62235cab_213264cuda3std6ranges3__45__cpo9iter_moveE - _ZN40_INTERNAL_b56c2e05_4_k_cu_62235cab_213264cuda3std3__48in_placeE)
_ZN40_INTERNAL_b56c2e05_4_k_cu_62235cab_213264cuda3std3__48in_placeE:
	.zero		1
	.type		_ZN40_INTERNAL_b56c2e05_4_k_cu_62235cab_213264cuda3std6ranges3__45__cpo9iter_moveE,@object
	.size		_ZN40_INTERNAL_b56c2e05_4_k_cu_62235cab_213264cuda3std6ranges3__45__cpo9iter_moveE,(_ZN40_INTERNAL_b56c2e05_4_k_cu_62235cab_213264cuda3std3__45__cpo5beginE - _ZN40_INTERNAL_b56c2e05_4_k_cu_62235cab_213264cuda3std6ranges3__45__cpo9iter_moveE)
_ZN40_INTERNAL_b56c2e05_4_k_cu_62235cab_213264cuda3std6ranges3__45__cpo9iter_moveE:
	.zero		1
	.type		_ZN40_INTERNAL_b56c2e05_4_k_cu_62235cab_213264cuda3std3__45__cpo5beginE,@object
	.size		_ZN40_INTERNAL_b56c2e05_4_k_cu_62235cab_213264cuda3std3__45__cpo5beginE,(_ZN40_INTERNAL_b56c2e05_4_k_cu_62235cab_213264cuda3std3__442_GLOBAL__N__b56c2e05_4_k_cu_62235cab_213266ignoreE - _ZN40_INTERNAL_b56c2e05_4_k_cu_62235cab_213264cuda3std3__45__cpo5beginE)
_ZN40_INTERNAL_b56c2e05_4_k_cu_62235cab_213264cuda3std3__45__cpo5beginE:
	.zero		1
	.type		_ZN40_INTERNAL_b56c2e05_4_k_cu_62235cab_213264cuda3std3__442_GLOBAL__N__b56c2e05_4_k_cu_62235cab_213266ignoreE,@object
	.size		_ZN40_INTERNAL_b56c2e05_4_k_cu_62235cab_213264cuda3std3__442_GLOBAL__N__b56c2e05_4_k_cu_62235cab_213266ignoreE,(_ZN40_INTERNAL_b56c2e05_4_k_cu_62235cab_213264cute7productE - _ZN40_INTERNAL_b56c2e05_4_k_cu_62235cab_213264cuda3std3__442_GLOBAL__N__b56c2e05_4_k_cu_62235cab_213266ignoreE)
_ZN40_INTERNAL_b56c2e05_4_k_cu_62235cab_213264cuda3std3__442_GLOBAL__N__b56c2e05_4_k_cu_62235cab_213266ignoreE:
	.zero		1
	.type		_ZN40_INTERNAL_b56c2e05_4_k_cu_62235cab_213264cute7productE,@object
	.size		_ZN40_INTERNAL_b56c2e05_4_k_cu_62235cab_213264cute7productE,(_ZN40_INTERNAL_b56c2e05_4_k_cu_62235cab_213264cuda3std3__45__cpo3endE - _ZN40_INTERNAL_b56c2e05_4_k_cu_62235cab_213264cute7productE)
_ZN40_INTERNAL_b56c2e05_4_k_cu_62235cab_213264cute7productE:
	.zero		1
	.type		_ZN40_INTERNAL_b56c2e05_4_k_cu_62235cab_213264cuda3std3__45__cpo3endE,@object
	.size		_ZN40_INTERNAL_b56c2e05_4_k_cu_62235cab_213264cuda3std3__45__cpo3endE,(_ZN40_INTERNAL_b56c2e05_4_k_cu_62235cab_213264cuda3std3__419piecewise_constructE - _ZN40_INTERNAL_b56c2e05_4_k_cu_62235cab_213264cuda3std3__45__cpo3endE)
_ZN40_INTERNAL_b56c2e05_4_k_cu_62235cab_213264cuda3std3__45__cpo3endE:
	.zero		1
	.type		_ZN40_INTERNAL_b56c2e05_4_k_cu_62235cab_213264cuda3std3__419piecewise_constructE,@object
	.size		_ZN40_INTERNAL_b56c2e05_4_k_cu_62235cab_213264cuda3std3__419piecewise_constructE,(_ZN40_INTERNAL_b56c2e05_4_k_cu_62235cab_213264cuda3std3__45__cpo4cendE - _ZN40_INTERNAL_b56c2e05_4_k_cu_62235cab_213264cuda3std3__419piecewise_constructE)
_ZN40_INTERNAL_b56c2e05_4_k_cu_62235cab_213264cuda3std3__419piecewise_constructE:
	.zero		1
	.type		_ZN40_INTERNAL_b56c2e05_4_k_cu_62235cab_213264cuda3std3__45__cpo4cendE,@object
	.size		_ZN40_INTERNAL_b56c2e05_4_k_cu_62235cab_213264cuda3std3__45__cpo4cendE,(_ZN40_INTERNAL_b56c2e05_4_k_cu_62235cab_213264cuda3std6ranges3__45__cpo4swapE - _ZN40_INTERNAL_b56c2e05_4_k_cu_62235cab_213264cuda3std3__45__cpo4cendE)
_ZN40_INTERNAL_b56c2e05_4_k_cu_62235cab_213264cuda3std3__45__cpo4cendE:
	.zero		1
	.type		_ZN40_INTERNAL_b56c2e05_4_k_cu_62235cab_213264cuda3std6ranges3__45__cpo4swapE,@object
	.size		_ZN40_INTERNAL_b56c2e05_4_k_cu_62235cab_213264cuda3std6ranges3__45__cpo4swapE,(.L_8 - _ZN40_INTERNAL_b56c2e05_4_k_cu_62235cab_213264cuda3std6ranges3__45__cpo4swapE)
_ZN40_INTERNAL_b56c2e05_4_k_cu_62235cab_213264cuda3std6ranges3__45__cpo4swapE:
	.zero		1
.L_8:


//--------------------- .nv.constant0._ZN7cutlass13device_kernelINS_4gemm6kernel13GemmUniversalIN4cute5tupleIJiiiiEEENS1_10collective13CollectiveMmaINS1_34MainloopSm90TmaGmmaWarpSpecializedILi4ENS5_IJNS4_1CILi1EEESB_SB_EEENS1_35KernelTmaWarpSpecializedCooperativeEEENS5_IJNSA_ILi128EEENSA_ILi256EEENSA_ILi64EEEEEENS_6half_tENS5_IJlSB_lEEESJ_SK_NS4_8TiledMMAINS4_8MMA_AtomIJNS4_4SM904GMMA26MMA_64x256x16_F32F16F16_SSILNSO_5MajorE0ELSQ_0ELNSO_7ScaleInE1ELSR_1EEEEEENS4_6LayoutINS5_IJNSA_ILi2EEESB_SB_EEENS5_IJSB_NSA_ILi0EEESX_EEEEENS5_IJNS4_10UnderscoreES10_S10_EEEEENS4_13SM90_TMA_LOADENS4_14ComposedLayoutINS4_7SwizzleILi3ELi4ELi3EEENS4_18smem_ptr_flag_bitsILi16EEENSU_INS5_IJNSA_ILi8EEESH_EEENS5_IJSH_SB_EEEEEEEvNS4_8identityES13_S1D_vS1E_EENS_8epilogue10collective6detail29Sm90TmaWarpSpecializedAdapterINS1H_15DefaultEpilogueISJ_SK_SK_NS1G_6thread17LinearCombinationISJ_Li1EffLNS1L_9ScaleType4KindE0ELNS_15FloatRoundStyleE2ESJ_EENS1_15EpilogueDefaultEEEEEvvEEEEvNT_6ParamsE --------------------------
	.section	.nv.constant0._ZN7cutlass13device_kernelINS_4gemm6kernel13GemmUniversalIN4cute5tupleIJiiiiEEENS1_10collective13CollectiveMmaINS1_34MainloopSm90TmaGmmaWarpSpecializedILi4ENS5_IJNS4_1CILi1EEESB_SB_EEENS1_35KernelTmaWarpSpecializedCooperativeEEENS5_IJNSA_ILi128EEENSA_ILi256EEENSA_ILi64EEEEEENS_6half_tENS5_IJlSB_lEEESJ_SK_NS4_8TiledMMAINS4_8MMA_AtomIJNS4_4SM904GMMA26MMA_64x256x16_F32F16F16_SSILNSO_5MajorE0ELSQ_0ELNSO_7ScaleInE1ELSR_1EEEEEENS4_6LayoutINS5_IJNSA_ILi2EEESB_SB_EEENS5_IJSB_NSA_ILi0EEESX_EEEEENS5_IJNS4_10UnderscoreES10_S10_EEEEENS4_13SM90_TMA_LOADENS4_14ComposedLayoutINS4_7SwizzleILi3ELi4ELi3EEENS4_18smem_ptr_flag_bitsILi16EEENSU_INS5_IJNSA_ILi8EEESH_EEENS5_IJSH_SB_EEEEEEEvNS4_8identityES13_S1D_vS1E_EENS_8epilogue10collective6detail29Sm90TmaWarpSpecializedAdapterINS1H_15DefaultEpilogueISJ_SK_SK_NS1G_6thread17LinearCombinationISJ_Li1EffLNS1L_9ScaleType4KindE0ELNS_15FloatRoundStyleE2ESJ_EENS1_15EpilogueDefaultEEEEEvvEEEEvNT_6ParamsE,"a",@progbits
	.sectionflags	@""
	.align	4
.nv.constant0._ZN7cutlass13device_kernelINS_4gemm6kernel13GemmUniversalIN4cute5tupleIJiiiiEEENS1_10collective13CollectiveMmaINS1_34MainloopSm90TmaGmmaWarpSpecializedILi4ENS5_IJNS4_1CILi1EEESB_SB_EEENS1_35KernelTmaWarpSpecializedCooperativeEEENS5_IJNSA_ILi128EEENSA_ILi256EEENSA_ILi64EEEEEENS_6half_tENS5_IJlSB_lEEESJ_SK_NS4_8TiledMMAINS4_8MMA_AtomIJNS4_4SM904GMMA26MMA_64x256x16_F32F16F16_SSILNSO_5MajorE0ELSQ_0ELNSO_7ScaleInE1ELSR_1EEEEEENS4_6LayoutINS5_IJNSA_ILi2EEESB_SB_EEENS5_IJSB_NSA_ILi0EEESX_EEEEENS5_IJNS4_10UnderscoreES10_S10_EEEEENS4_13SM90_TMA_LOADENS4_14ComposedLayoutINS4_7SwizzleILi3ELi4ELi3EEENS4_18smem_ptr_flag_bitsILi16EEENSU_INS5_IJNSA_ILi8EEESH_EEENS5_IJSH_SB_EEEEEEEvNS4_8identityES13_S1D_vS1E_EENS_8epilogue10collective6detail29Sm90TmaWarpSpecializedAdapterINS1H_15DefaultEpilogueISJ_SK_SK_NS1G_6thread17LinearCombinationISJ_Li1EffLNS1L_9ScaleType4KindE0ELNS_15FloatRoundStyleE2ESJ_EENS1_15EpilogueDefaultEEEEEvvEEEEvNT_6ParamsE:
	.zero		1664


//--------------------- SYMBOLS --------------------------

	.type		.nv.reservedSmem.offset0,@object
	.size		.nv.reservedSmem.offset0,0x4
	.type		__assertfail,@function
